	.target	sm_103a

	.elftype	@"ET_EXEC"


//--------------------- .note.nv.tkinfo           --------------------------
	.section	.note.nv.tkinfo,"",@"SHT_NOTE"
	.sectionflags	@"SHF_NOTE_NV_TKINFO"
	.tkinfo
        /*0018*/ 	.word	0x00000002
        /*0030*/ 	.string	""
        /*0030*/ 	.string	"ptxas"
        /*0030*/ 	.string	"Cuda compilation tools, release 13.0, V13.0.88"
        /*0030*/ 	.string	"Build cuda_13.0.r13.0/compiler.36424714_0"
        /*0030*/ 	.string	"-arch sm_103a -m 64 "



//--------------------- .note.nv.cuinfo           --------------------------
	.section	.note.nv.cuinfo,"",@"SHT_NOTE"
	.sectionflags	@"SHF_NOTE_NV_CUINFO"
        /*0018*/ 	.short	0x0002
        /*001a*/ 	.short	0x0067
        /*001c*/ 	.short	0x0082
	.zero		2


//--------------------- .nv.info                  --------------------------
	.section	.nv.info,"",@"SHT_CUDA_INFO"
	.align	4


	//----- nvinfo : EIATTR_REGCOUNT
	.align		4
        /*0000*/ 	.byte	0x04, 0x2f
        /*0002*/ 	.short	(.L_12 - .L_11)
	.align		4
.L_11:
        /*0004*/ 	.word	index@(_ZN7cutlass13device_kernelIN5flash11enable_sm90INS1_16FlashAttnFwdSm90INS1_25CollectiveMainloopFwdSm90ILi2EN4cute5tupleIJNS5_1CILi1EEES8_S8_EEENS6_IJNS7_ILi128EEESA_SA_EEELi128ENS_6half_tEfNS_4arch4Sm90ELb1ELb0ELb1ELb1ELb0ELb1ELb0ELb1ELb1ELb1ELb0ELb0EEENS1_21CollectiveEpilogueFwdISB_S9_SC_SE_Li256ELb1ELb1ELb0ELb0EEENS1_36VarlenDynamicPersistentTileSchedulerILi128ELi128ELi256ELi128ELb0ELb1ELb1ELb1ELb1ELb1EEEEEEEEEvNT_6ParamsE)
        /*0008*/ 	.word	0x00000004


	//----- nvinfo : EIATTR_FRAME_SIZE
	.align		4
.L_12:
        /*000c*/ 	.byte	0x04, 0x11
        /*000e*/ 	.short	(.L_14 - .L_13)
	.align		4
.L_13:
        /*0010*/ 	.word	index@(_ZN7cutlass13device_kernelIN5flash11enable_sm90INS1_16FlashAttnFwdSm90INS1_25CollectiveMainloopFwdSm90ILi2EN4cute5tupleIJNS5_1CILi1EEES8_S8_EEENS6_IJNS7_ILi128EEESA_SA_EEELi128ENS_6half_tEfNS_4arch4Sm90ELb1ELb0ELb1ELb1ELb0ELb1ELb0ELb1ELb1ELb1ELb0ELb0EEENS1_21CollectiveEpilogueFwdISB_S9_SC_SE_Li256ELb1ELb1ELb0ELb0EEENS1_36VarlenDynamicPersistentTileSchedulerILi128ELi128ELi256ELi128ELb0ELb1ELb1ELb1ELb1ELb1EEEEEEEEEvNT_6ParamsE)
        /*0014*/ 	.word	0x00000000


	//----- nvinfo : EIATTR_REGCOUNT
	.align		4
.L_14:
        /*0018*/ 	.byte	0x04, 0x2f
        /*001a*/ 	.short	(.L_16 - .L_15)
	.align		4
.L_15:
        /*001c*/ 	.word	index@(_ZN7cutlass13device_kernelIN5flash11enable_sm90INS1_16FlashAttnFwdSm90INS1_25CollectiveMainloopFwdSm90ILi2EN4cute5tupleIJNS5_1CILi1EEES8_S8_EEENS6_IJNS7_ILi128EEESA_SA_EEELi128ENS_6half_tEfNS_4arch4Sm90ELb1ELb0ELb1ELb1ELb0ELb0ELb0ELb1ELb1ELb1ELb0ELb0EEENS1_21CollectiveEpilogueFwdISB_S9_SC_SE_Li256ELb1ELb1ELb0ELb0EEENS1_36VarlenDynamicPersistentTileSchedulerILi128ELi128ELi256ELi128ELb0ELb1ELb1ELb1ELb1ELb1EEEEEEEEEvNT_6ParamsE)
        /*0020*/ 	.word	0x00000004


	//----- nvinfo : EIATTR_FRAME_SIZE
	.align		4
.L_16:
        /*0024*/ 	.byte	0x04, 0x11
        /*0026*/ 	.short	(.L_18 - .L_17)
	.align		4
.L_17:
        /*0028*/ 	.word	index@(_ZN7cutlass13device_kernelIN5flash11enable_sm90INS1_16FlashAttnFwdSm90INS1_25CollectiveMainloopFwdSm90ILi2EN4cute5tupleIJNS5_1CILi1EEES8_S8_EEENS6_IJNS7_ILi128EEESA_SA_EEELi128ENS_6half_tEfNS_4arch4Sm90ELb1ELb0ELb1ELb1ELb0ELb0ELb0ELb1ELb1ELb1ELb0ELb0EEENS1_21CollectiveEpilogueFwdISB_S9_SC_SE_Li256ELb1ELb1ELb0ELb0EEENS1_36VarlenDynamicPersistentTileSchedulerILi128ELi128ELi256ELi128ELb0ELb1ELb1ELb1ELb1ELb1EEEEEEEEEvNT_6ParamsE)
        /*002c*/ 	.word	0x00000000


	//----- nvinfo : EIATTR_REGCOUNT
	.align		4
.L_18:
        /*0030*/ 	.byte	0x04, 0x2f
        /*0032*/ 	.short	(.L_20 - .L_19)
	.align		4
.L_19:
        /*0034*/ 	.word	index@(_ZN7cutlass13device_kernelIN5flash11enable_sm90INS1_16FlashAttnFwdSm90INS1_25CollectiveMainloopFwdSm90ILi2EN4cute5tupleIJNS5_1CILi1EEES8_S8_EEENS6_IJNS7_ILi128EEESA_SA_EEELi128ENS_6half_tEfNS_4arch4Sm90ELb1ELb0ELb1ELb0ELb0ELb0ELb0ELb1ELb1ELb1ELb0ELb0EEENS1_21CollectiveEpilogueFwdISB_S9_SC_SE_Li256ELb0ELb1ELb0ELb0EEENS1_30DynamicPersistentTileSchedulerILi256ELi128ELb0ELb1ELb1EEEEEEEEEvNT_6ParamsE)
        /*0038*/ 	.word	0x00000004


	//----- nvinfo : EIATTR_FRAME_SIZE
	.align		4
.L_20:
        /*003c*/ 	.byte	0x04, 0x11
        /*003e*/ 	.short	(.L_22 - .L_21)
	.align		4
.L_21:
        /*0040*/ 	.word	index@(_ZN7cutlass13device_kernelIN5flash11enable_sm90INS1_16FlashAttnFwdSm90INS1_25CollectiveMainloopFwdSm90ILi2EN4cute5tupleIJNS5_1CILi1EEES8_S8_EEENS6_IJNS7_ILi128EEESA_SA_EEELi128ENS_6half_tEfNS_4arch4Sm90ELb1ELb0ELb1ELb0ELb0ELb0ELb0ELb1ELb1ELb1ELb0ELb0EEENS1_21CollectiveEpilogueFwdISB_S9_SC_SE_Li256ELb0ELb1ELb0ELb0EEENS1_30DynamicPersistentTileSchedulerILi256ELi128ELb0ELb1ELb1EEEEEEEEEvNT_6ParamsE)
        /*0044*/ 	.word	0x00000000


	//----- nvinfo : EIATTR_REGCOUNT
	.align		4
.L_22:
        /*0048*/ 	.byte	0x04, 0x2f
        /*004a*/ 	.short	(.L_24 - .L_23)
	.align		4
.L_23:
        /*004c*/ 	.word	index@(_ZN7cutlass13device_kernelIN5flash11enable_sm90INS1_16FlashAttnFwdSm90INS1_25CollectiveMainloopFwdSm90ILi2EN4cute5tupleIJNS5_1CILi1EEES8_S8_EEENS6_IJNS7_ILi128EEESA_SA_EEELi128ENS_6half_tEfNS_4arch4Sm90ELb0ELb1ELb1ELb1ELb0ELb1ELb0ELb1ELb1ELb1ELb0ELb0EEENS1_21CollectiveEpilogueFwdISB_S9_SC_SE_Li256ELb1ELb1ELb0ELb0EEENS1_36VarlenDynamicPersistentTileSchedulerILi128ELi128ELi256ELi128ELb0ELb1ELb1ELb1ELb0ELb1EEEEEEEEEvNT_6ParamsE)
        /*0050*/ 	.word	0x00000004


	//----- nvinfo : EIATTR_FRAME_SIZE
	.align		4
.L_24:
        /*0054*/ 	.byte	0x04, 0x11
        /*0056*/ 	.short	(.L_26 - .L_25)
	.align		4
.L_25:
        /*0058*/ 	.word	index@(_ZN7cutlass13device_kernelIN5flash11enable_sm90INS1_16FlashAttnFwdSm90INS1_25CollectiveMainloopFwdSm90ILi2EN4cute5tupleIJNS5_1CILi1EEES8_S8_EEENS6_IJNS7_ILi128EEESA_SA_EEELi128ENS_6half_tEfNS_4arch4Sm90ELb0ELb1ELb1ELb1ELb0ELb1ELb0ELb1ELb1ELb1ELb0ELb0EEENS1_21CollectiveEpilogueFwdISB_S9_SC_SE_Li256ELb1ELb1ELb0ELb0EEENS1_36VarlenDynamicPersistentTileSchedulerILi128ELi128ELi256ELi128ELb0ELb1ELb1ELb1ELb0ELb1EEEEEEEEEvNT_6ParamsE)
        /*005c*/ 	.word	0x00000000


	//----- nvinfo : EIATTR_REGCOUNT
	.align		4
.L_26:
        /*0060*/ 	.byte	0x04, 0x2f
        /*0062*/ 	.short	(.L_28 - .L_27)
	.align		4
.L_27:
        /*0064*/ 	.word	index@(_ZN7cutlass13device_kernelIN5flash11enable_sm90INS1_16FlashAttnFwdSm90INS1_25CollectiveMainloopFwdSm90ILi2EN4cute5tupleIJNS5_1CILi1EEES8_S8_EEENS6_IJNS7_ILi128EEESA_SA_EEELi128ENS_6half_tEfNS_4arch4Sm90ELb0ELb1ELb1ELb1ELb0ELb0ELb0ELb1ELb1ELb1ELb0ELb0EEENS1_21CollectiveEpilogueFwdISB_S9_SC_SE_Li256ELb1ELb1ELb0ELb0EEENS1_36VarlenDynamicPersistentTileSchedulerILi128ELi128ELi256ELi128ELb0ELb1ELb1ELb1ELb0ELb1EEEEEEEEEvNT_6ParamsE)
        /*0068*/ 	.word	0x00000004


	//----- nvinfo : EIATTR_FRAME_SIZE
	.align		4
.L_28:
        /*006c*/ 	.byte	0x04, 0x11
        /*006e*/ 	.short	(.L_30 - .L_29)
	.align		4
.L_29:
        /*0070*/ 	.word	index@(_ZN7cutlass13device_kernelIN5flash11enable_sm90INS1_16FlashAttnFwdSm90INS1_25CollectiveMainloopFwdSm90ILi2EN4cute5tupleIJNS5_1CILi1EEES8_S8_EEENS6_IJNS7_ILi128EEESA_SA_EEELi128ENS_6half_tEfNS_4arch4Sm90ELb0ELb1ELb1ELb1ELb0ELb0ELb0ELb1ELb1ELb1ELb0ELb0EEENS1_21CollectiveEpilogueFwdISB_S9_SC_SE_Li256ELb1ELb1ELb0ELb0EEENS1_36VarlenDynamicPersistentTileSchedulerILi128ELi128ELi256ELi128ELb0ELb1ELb1ELb1ELb0ELb1EEEEEEEEEvNT_6ParamsE)
        /*0074*/ 	.word	0x00000000


	//----- nvinfo : EIATTR_REGCOUNT
	.align		4
.L_30:
        /*0078*/ 	.byte	0x04, 0x2f
        /*007a*/ 	.short	(.L_32 - .L_31)
	.align		4
.L_31:
        /*007c*/ 	.word	index@(_ZN7cutlass13device_kernelIN5flash11enable_sm90INS1_16FlashAttnFwdSm90INS1_25CollectiveMainloopFwdSm90ILi2EN4cute5tupleIJNS5_1CILi1EEES8_S8_EEENS6_IJNS7_ILi128EEESA_SA_EEELi128ENS_6half_tEfNS_4arch4Sm90ELb0ELb1ELb1ELb0ELb0ELb0ELb0ELb1ELb1ELb1ELb0ELb0EEENS1_21CollectiveEpilogueFwdISB_S9_SC_SE_Li256ELb0ELb1ELb0ELb0EEENS1_30DynamicPersistentTileSchedulerILi256ELi128ELb0ELb1ELb1EEEEEEEEEvNT_6ParamsE)
        /*0080*/ 	.word	0x00000004


	//----- nvinfo : EIATTR_FRAME_SIZE
	.align		4
.L_32:
        /*0084*/ 	.byte	0x04, 0x11
        /*0086*/ 	.short	(.L_34 - .L_33)
	.align		4
.L_33:
        /*0088*/ 	.word	index@(_ZN7cutlass13device_kernelIN5flash11enable_sm90INS1_16FlashAttnFwdSm90INS1_25CollectiveMainloopFwdSm90ILi2EN4cute5tupleIJNS5_1CILi1EEES8_S8_EEENS6_IJNS7_ILi128EEESA_SA_EEELi128ENS_6half_tEfNS_4arch4Sm90ELb0ELb1ELb1ELb0ELb0ELb0ELb0ELb1ELb1ELb1ELb0ELb0EEENS1_21CollectiveEpilogueFwdISB_S9_SC_SE_Li256ELb0ELb1ELb0ELb0EEENS1_30DynamicPersistentTileSchedulerILi256ELi128ELb0ELb1ELb1EEEEEEEEEvNT_6ParamsE)
        /*008c*/ 	.word	0x00000000


	//----- nvinfo : EIATTR_REGCOUNT
	.align		4
.L_34:
        /*0090*/ 	.byte	0x04, 0x2f
        /*0092*/ 	.short	(.L_36 - .L_35)
	.align		4
.L_35:
        /*0094*/ 	.word	index@(_ZN7cutlass13device_kernelIN5flash11enable_sm90INS1_16FlashAttnFwdSm90INS1_25CollectiveMainloopFwdSm90ILi2EN4cute5tupleIJNS5_1CILi1EEES8_S8_EEENS6_IJNS7_ILi128EEENS7_ILi176EEESA_EEELi128ENS_6half_tEfNS_4arch4Sm90ELb0ELb0ELb1ELb1ELb0ELb1ELb0ELb1ELb1ELb1ELb0ELb0EEENS1_21CollectiveEpilogueFwdINS6_IJSA_SA_SB_EEES9_SD_SF_Li256ELb1ELb1ELb0ELb0EEENS1_36VarlenDynamicPersistentTileSchedulerILi128ELi176ELi256ELi128ELb0ELb1ELb1ELb0ELb1ELb1EEEEEEEEEvNT_6ParamsE)
        /*0098*/ 	.word	0x00000004


	//----- nvinfo : EIATTR_FRAME_SIZE
	.align		4
.L_36:
        /*009c*/ 	.byte	0x04, 0x11
        /*009e*/ 	.short	(.L_38 - .L_37)
	.align		4
.L_37:
        /*00a0*/ 	.word	index@(_ZN7cutlass13device_kernelIN5flash11enable_sm90INS1_16FlashAttnFwdSm90INS1_25CollectiveMainloopFwdSm90ILi2EN4cute5tupleIJNS5_1CILi1EEES8_S8_EEENS6_IJNS7_ILi128EEENS7_ILi176EEESA_EEELi128ENS_6half_tEfNS_4arch4Sm90ELb0ELb0ELb1ELb1ELb0ELb1ELb0ELb1ELb1ELb1ELb0ELb0EEENS1_21CollectiveEpilogueFwdINS6_IJSA_SA_SB_EEES9_SD_SF_Li256ELb1ELb1ELb0ELb0EEENS1_36VarlenDynamicPersistentTileSchedulerILi128ELi176ELi256ELi128ELb0ELb1ELb1ELb0ELb1ELb1EEEEEEEEEvNT_6ParamsE)
        /*00a4*/ 	.word	0x00000000


	//----- nvinfo : EIATTR_REGCOUNT
	.align		4
.L_38:
        /*00a8*/ 	.byte	0x04, 0x2f
        /*00aa*/ 	.short	(.L_40 - .L_39)
	.align		4
.L_39:
        /*00ac*/ 	.word	index@(_ZN7cutlass13device_kernelIN5flash11enable_sm90INS1_16FlashAttnFwdSm90INS1_25CollectiveMainloopFwdSm90ILi2EN4cute5tupleIJNS5_1CILi1EEES8_S8_EEENS6_IJNS7_ILi128EEENS7_ILi176EEESA_EEELi128ENS_6half_tEfNS_4arch4Sm90ELb0ELb0ELb1ELb1ELb0ELb0ELb0ELb1ELb1ELb1ELb0ELb0EEENS1_21CollectiveEpilogueFwdINS6_IJSA_SA_SB_EEES9_SD_SF_Li256ELb1ELb1ELb0ELb0EEENS1_36VarlenDynamicPersistentTileSchedulerILi128ELi176ELi256ELi128ELb0ELb1ELb1ELb0ELb1ELb1EEEEEEEEEvNT_6ParamsE)
        /*00b0*/ 	.word	0x00000004


	//----- nvinfo : EIATTR_FRAME_SIZE
	.align		4
.L_40:
        /*00b4*/ 	.byte	0x04, 0x11
        /*00b6*/ 	.short	(.L_42 - .L_41)
	.align		4
.L_41:
        /*00b8*/ 	.word	index@(_ZN7cutlass13device_kernelIN5flash11enable_sm90INS1_16FlashAttnFwdSm90INS1_25CollectiveMainloopFwdSm90ILi2EN4cute5tupleIJNS5_1CILi1EEES8_S8_EEENS6_IJNS7_ILi128EEENS7_ILi176EEESA_EEELi128ENS_6half_tEfNS_4arch4Sm90ELb0ELb0ELb1ELb1ELb0ELb0ELb0ELb1ELb1ELb1ELb0ELb0EEENS1_21CollectiveEpilogueFwdINS6_IJSA_SA_SB_EEES9_SD_SF_Li256ELb1ELb1ELb0ELb0EEENS1_36VarlenDynamicPersistentTileSchedulerILi128ELi176ELi256ELi128ELb0ELb1ELb1ELb0ELb1ELb1EEEEEEEEEvNT_6ParamsE)
        /*00bc*/ 	.word	0x00000000


	//----- nvinfo : EIATTR_REGCOUNT
	.align		4
.L_42:
        /*00c0*/ 	.byte	0x04, 0x2f
        /*00c2*/ 	.short	(.L_44 - .L_43)
	.align		4
.L_43:
        /*00c4*/ 	.word	index@(_ZN7cutlass13device_kernelIN5flash11enable_sm90INS1_16FlashAttnFwdSm90INS1_25CollectiveMainloopFwdSm90ILi2EN4cute5tupleIJNS5_1CILi2EEENS7_ILi1EEES9_EEENS6_IJNS7_ILi128EEENS7_ILi176EEESB_EEELi128ENS_6half_tEfNS_4arch4Sm90ELb0ELb0ELb1ELb0ELb0ELb0ELb0ELb1ELb1ELb1ELb0ELb0EEENS1_21CollectiveEpilogueFwdINS6_IJSB_SB_SC_EEESA_SE_SG_Li256ELb0ELb1ELb0ELb0EEENS1_29StaticPersistentTileSchedulerILb0EEEEEEEEEvNT_6ParamsE)
        /*00c8*/ 	.word	0x00000004


	//----- nvinfo : EIATTR_FRAME_SIZE
	.align		4
.L_44:
        /*00cc*/ 	.byte	0x04, 0x11
        /*00ce*/ 	.short	(.L_46 - .L_45)
	.align		4
.L_45:
        /*00d0*/ 	.word	index@(_ZN7cutlass13device_kernelIN5flash11enable_sm90INS1_16FlashAttnFwdSm90INS1_25CollectiveMainloopFwdSm90ILi2EN4cute5tupleIJNS5_1CILi2EEENS7_ILi1EEES9_EEENS6_IJNS7_ILi128EEENS7_ILi176EEESB_EEELi128ENS_6half_tEfNS_4arch4Sm90ELb0ELb0ELb1ELb0ELb0ELb0ELb0ELb1ELb1ELb1ELb0ELb0EEENS1_21CollectiveEpilogueFwdINS6_IJSB_SB_SC_EEESA_SE_SG_Li256ELb0ELb1ELb0ELb0EEENS1_29StaticPersistentTileSchedulerILb0EEEEEEEEEvNT_6ParamsE)
        /*00d4*/ 	.word	0x00000000


	//----- nvinfo : EIATTR_REGCOUNT
	.align		4
.L_46:
        /*00d8*/ 	.byte	0x04, 0x2f
        /*00da*/ 	.short	(.L_48 - .L_47)
	.align		4
.L_47:
        /*00dc*/ 	.word	index@(_ZN7cutlass13device_kernelIN5flash11enable_sm90INS1_16FlashAttnFwdSm90INS1_25CollectiveMainloopFwdSm90ILi2EN4cute5tupleIJNS5_1CILi1EEES8_S8_EEENS6_IJNS7_ILi128EEENS7_ILi176EEESA_EEELi128ENS_6half_tEfNS_4arch4Sm90ELb0ELb0ELb1ELb0ELb0ELb0ELb0ELb1ELb1ELb1ELb0ELb0EEENS1_21CollectiveEpilogueFwdINS6_IJSA_SA_SB_EEES9_SD_SF_Li256ELb0ELb1ELb0ELb0EEENS1_29StaticPersistentTileSchedulerILb0EEEEEEEEEvNT_6ParamsE)
        /*00e0*/ 	.word	0x00000004


	//----- nvinfo : EIATTR_FRAME_SIZE
	.align		4
.L_48:
        /*00e4*/ 	.byte	0x04, 0x11
        /*00e6*/ 	.short	(.L_50 - .L_49)
	.align		4
.L_49:
        /*00e8*/ 	.word	index@(_ZN7cutlass13device_kernelIN5flash11enable_sm90INS1_16FlashAttnFwdSm90INS1_25CollectiveMainloopFwdSm90ILi2EN4cute5tupleIJNS5_1CILi1EEES8_S8_EEENS6_IJNS7_ILi128EEENS7_ILi176EEESA_EEELi128ENS_6half_tEfNS_4arch4Sm90ELb0ELb0ELb1ELb0ELb0ELb0ELb0ELb1ELb1ELb1ELb0ELb0EEENS1_21CollectiveEpilogueFwdINS6_IJSA_SA_SB_EEES9_SD_SF_Li256ELb0ELb1ELb0ELb0EEENS1_29StaticPersistentTileSchedulerILb0EEEEEEEEEvNT_6ParamsE)
        /*00ec*/ 	.word	0x00000000


	//----- nvinfo : EIATTR_MIN_STACK_SIZE
	.align		4
.L_50:
        /*00f0*/ 	.byte	0x04, 0x12
        /*00f2*/ 	.short	(.L_52 - .L_51)
	.align		4
.L_51:
        /*00f4*/ 	.word	index@(_ZN7cutlass13device_kernelIN5flash11enable_sm90INS1_16FlashAttnFwdSm90INS1_25CollectiveMainloopFwdSm90ILi2EN4cute5tupleIJNS5_1CILi1EEES8_S8_EEENS6_IJNS7_ILi128EEENS7_ILi176EEESA_EEELi128ENS_6half_tEfNS_4arch4Sm90ELb0ELb0ELb1ELb0ELb0ELb0ELb0ELb1ELb1ELb1ELb0ELb0EEENS1_21CollectiveEpilogueFwdINS6_IJSA_SA_SB_EEES9_SD_SF_Li256ELb0ELb1ELb0ELb0EEENS1_29StaticPersistentTileSchedulerILb0EEEEEEEEEvNT_6ParamsE)
        /*00f8*/ 	.word	0x00000000


	//----- nvinfo : EIATTR_MIN_STACK_SIZE
	.align		4
.L_52:
        /*00fc*/ 	.byte	0x04, 0x12
        /*00fe*/ 	.short	(.L_54 - .L_53)
	.align		4
.L_53:
        /*0100*/ 	.word	index@(_ZN7cutlass13device_kernelIN5flash11enable_sm90INS1_16FlashAttnFwdSm90INS1_25CollectiveMainloopFwdSm90ILi2EN4cute5tupleIJNS5_1CILi2EEENS7_ILi1EEES9_EEENS6_IJNS7_ILi128EEENS7_ILi176EEESB_EEELi128ENS_6half_tEfNS_4arch4Sm90ELb0ELb0ELb1ELb0ELb0ELb0ELb0ELb1ELb1ELb1ELb0ELb0EEENS1_21CollectiveEpilogueFwdINS6_IJSB_SB_SC_EEESA_SE_SG_Li256ELb0ELb1ELb0ELb0EEENS1_29StaticPersistentTileSchedulerILb0EEEEEEEEEvNT_6ParamsE)
        /*0104*/ 	.word	0x00000000


	//----- nvinfo : EIATTR_MIN_STACK_SIZE
	.align		4
.L_54:
        /*0108*/ 	.byte	0x04, 0x12
        /*010a*/ 	.short	(.L_56 - .L_55)
	.align		4
.L_55:
        /*010c*/ 	.word	index@(_ZN7cutlass13device_kernelIN5flash11enable_sm90INS1_16FlashAttnFwdSm90INS1_25CollectiveMainloopFwdSm90ILi2EN4cute5tupleIJNS5_1CILi1EEES8_S8_EEENS6_IJNS7_ILi128EEENS7_ILi176EEESA_EEELi128ENS_6half_tEfNS_4arch4Sm90ELb0ELb0ELb1ELb1ELb0ELb0ELb0ELb1ELb1ELb1ELb0ELb0EEENS1_21CollectiveEpilogueFwdINS6_IJSA_SA_SB_EEES9_SD_SF_Li256ELb1ELb1ELb0ELb0EEENS1_36VarlenDynamicPersistentTileSchedulerILi128ELi176ELi256ELi128ELb0ELb1ELb1ELb0ELb1ELb1EEEEEEEEEvNT_6ParamsE)
        /*0110*/ 	.word	0x00000000


	//----- nvinfo : EIATTR_MIN_STACK_SIZE
	.align		4
.L_56:
        /*0114*/ 	.byte	0x04, 0x12
        /*0116*/ 	.short	(.L_58 - .L_57)
	.align		4
.L_57:
        /*0118*/ 	.word	index@(_ZN7cutlass13device_kernelIN5flash11enable_sm90INS1_16FlashAttnFwdSm90INS1_25CollectiveMainloopFwdSm90ILi2EN4cute5tupleIJNS5_1CILi1EEES8_S8_EEENS6_IJNS7_ILi128EEENS7_ILi176EEESA_EEELi128ENS_6half_tEfNS_4arch4Sm90ELb0ELb0ELb1ELb1ELb0ELb1ELb0ELb1ELb1ELb1ELb0ELb0EEENS1_21CollectiveEpilogueFwdINS6_IJSA_SA_SB_EEES9_SD_SF_Li256ELb1ELb1ELb0ELb0EEENS1_36VarlenDynamicPersistentTileSchedulerILi128ELi176ELi256ELi128ELb0ELb1ELb1ELb0ELb1ELb1EEEEEEEEEvNT_6ParamsE)
        /*011c*/ 	.word	0x00000000


	//----- nvinfo : EIATTR_MIN_STACK_SIZE
	.align		4
.L_58:
        /*0120*/ 	.byte	0x04, 0x12
        /*0122*/ 	.short	(.L_60 - .L_59)
	.align		4
.L_59:
        /*0124*/ 	.word	index@(_ZN7cutlass13device_kernelIN5flash11enable_sm90INS1_16FlashAttnFwdSm90INS1_25CollectiveMainloopFwdSm90ILi2EN4cute5tupleIJNS5_1CILi1EEES8_S8_EEENS6_IJNS7_ILi128EEESA_SA_EEELi128ENS_6half_tEfNS_4arch4Sm90ELb0ELb1ELb1ELb0ELb0ELb0ELb0ELb1ELb1ELb1ELb0ELb0EEENS1_21CollectiveEpilogueFwdISB_S9_SC_SE_Li256ELb0ELb1ELb0ELb0EEENS1_30DynamicPersistentTileSchedulerILi256ELi128ELb0ELb1ELb1EEEEEEEEEvNT_6ParamsE)
        /*0128*/ 	.word	0x00000000


	//----- nvinfo : EIATTR_MIN_STACK_SIZE
	.align		4
.L_60:
        /*012c*/ 	.byte	0x04, 0x12
        /*012e*/ 	.short	(.L_62 - .L_61)
	.align		4
.L_61:
        /*0130*/ 	.word	index@(_ZN7cutlass13device_kernelIN5flash11enable_sm90INS1_16FlashAttnFwdSm90INS1_25CollectiveMainloopFwdSm90ILi2EN4cute5tupleIJNS5_1CILi1EEES8_S8_EEENS6_IJNS7_ILi128EEESA_SA_EEELi128ENS_6half_tEfNS_4arch4Sm90ELb0ELb1ELb1ELb1ELb0ELb0ELb0ELb1ELb1ELb1ELb0ELb0EEENS1_21CollectiveEpilogueFwdISB_S9_SC_SE_Li256ELb1ELb1ELb0ELb0EEENS1_36VarlenDynamicPersistentTileSchedulerILi128ELi128ELi256ELi128ELb0ELb1ELb1ELb1ELb0ELb1EEEEEEEEEvNT_6ParamsE)
        /*0134*/ 	.word	0x00000000


	//----- nvinfo : EIATTR_MIN_STACK_SIZE
	.align		4
.L_62:
        /*0138*/ 	.byte	0x04, 0x12
        /*013a*/ 	.short	(.L_64 - .L_63)
	.align		4
.L_63:
        /*013c*/ 	.word	index@(_ZN7cutlass13device_kernelIN5flash11enable_sm90INS1_16FlashAttnFwdSm90INS1_25CollectiveMainloopFwdSm90ILi2EN4cute5tupleIJNS5_1CILi1EEES8_S8_EEENS6_IJNS7_ILi128EEESA_SA_EEELi128ENS_6half_tEfNS_4arch4Sm90ELb0ELb1ELb1ELb1ELb0ELb1ELb0ELb1ELb1ELb1ELb0ELb0EEENS1_21CollectiveEpilogueFwdISB_S9_SC_SE_Li256ELb1ELb1ELb0ELb0EEENS1_36VarlenDynamicPersistentTileSchedulerILi128ELi128ELi256ELi128ELb0ELb1ELb1ELb1ELb0ELb1EEEEEEEEEvNT_6ParamsE)
        /*0140*/ 	.word	0x00000000


	//----- nvinfo : EIATTR_MIN_STACK_SIZE
	.align		4
.L_64:
        /*0144*/ 	.byte	0x04, 0x12
        /*0146*/ 	.short	(.L_66 - .L_65)
	.align		4
.L_65:
        /*0148*/ 	.word	index@(_ZN7cutlass13device_kernelIN5flash11enable_sm90INS1_16FlashAttnFwdSm90INS1_25CollectiveMainloopFwdSm90ILi2EN4cute5tupleIJNS5_1CILi1EEES8_S8_EEENS6_IJNS7_ILi128EEESA_SA_EEELi128ENS_6half_tEfNS_4arch4Sm90ELb1ELb0ELb1ELb0ELb0ELb0ELb0ELb1ELb1ELb1ELb0ELb0EEENS1_21CollectiveEpilogueFwdISB_S9_SC_SE_Li256ELb0ELb1ELb0ELb0EEENS1_30DynamicPersistentTileSchedulerILi256ELi128ELb0ELb1ELb1EEEEEEEEEvNT_6ParamsE)
        /*014c*/ 	.word	0x00000000


	//----- nvinfo : EIATTR_MIN_STACK_SIZE
	.align		4
.L_66:
        /*0150*/ 	.byte	0x04, 0x12
        /*0152*/ 	.short	(.L_68 - .L_67)
	.align		4
.L_67:
        /*0154*/ 	.word	index@(_ZN7cutlass13device_kernelIN5flash11enable_sm90INS1_16FlashAttnFwdSm90INS1_25CollectiveMainloopFwdSm90ILi2EN4cute5tupleIJNS5_1CILi1EEES8_S8_EEENS6_IJNS7_ILi128EEESA_SA_EEELi128ENS_6half_tEfNS_4arch4Sm90ELb1ELb0ELb1ELb1ELb0ELb0ELb0ELb1ELb1ELb1ELb0ELb0EEENS1_21CollectiveEpilogueFwdISB_S9_SC_SE_Li256ELb1ELb1ELb0ELb0EEENS1_36VarlenDynamicPersistentTileSchedulerILi128ELi128ELi256ELi128ELb0ELb1ELb1ELb1ELb1ELb1EEEEEEEEEvNT_6ParamsE)
        /*0158*/ 	.word	0x00000000


	//----- nvinfo : EIATTR_MIN_STACK_SIZE
	.align		4
.L_68:
        /*015c*/ 	.byte	0x04, 0x12
        /*015e*/ 	.short	(.L_70 - .L_69)
	.align		4
.L_69:
        /*0160*/ 	.word	index@(_ZN7cutlass13device_kernelIN5flash11enable_sm90INS1_16FlashAttnFwdSm90INS1_25CollectiveMainloopFwdSm90ILi2EN4cute5tupleIJNS5_1CILi1EEES8_S8_EEENS6_IJNS7_ILi128EEESA_SA_EEELi128ENS_6half_tEfNS_4arch4Sm90ELb1ELb0ELb1ELb1ELb0ELb1ELb0ELb1ELb1ELb1ELb0ELb0EEENS1_21CollectiveEpilogueFwdISB_S9_SC_SE_Li256ELb1ELb1ELb0ELb0EEENS1_36VarlenDynamicPersistentTileSchedulerILi128ELi128ELi256ELi128ELb0ELb1ELb1ELb1ELb1ELb1EEEEEEEEEvNT_6ParamsE)
        /*0164*/ 	.word	0x00000000
.L_70:


//--------------------- .nv.compat                --------------------------
	.section	.nv.compat,"",@"SHT_CUDA_COMPAT_INFO"
	.align	4
        /*0000*/ 	.byte	0x02, 0x09, 0x01, 0x00, 0x02, 0x02, 0x01, 0x00, 0x02, 0x05, 0x05, 0x00, 0x03, 0x07, 0x01, 0x01
        /*0010*/ 	.byte	0x02, 0x03, 0x00, 0x00, 0x02, 0x06, 0x01, 0x00, 0x04, 0x0b, 0x08, 0x00, 0x00, 0x00, 0x00, 0x00
        /*0020*/ 	.byte	0x00, 0x00, 0x00, 0x00


//--------------------- .nv.info._ZN7cutlass13device_kernelIN5flash11enable_sm90INS1_16FlashAttnFwdSm90INS1_25CollectiveMainloopFwdSm90ILi2EN4cute5tupleIJNS5_1CILi1EEES8_S8_EEENS6_IJNS7_ILi128EEENS7_ILi176EEESA_EEELi128ENS_6half_tEfNS_4arch4Sm90ELb0ELb0ELb1ELb0ELb0ELb0ELb0ELb1ELb1ELb1ELb0ELb0EEENS1_21CollectiveEpilogueFwdINS6_IJSA_SA_SB_EEES9_SD_SF_Li256ELb0ELb1ELb0ELb0EEENS1_29StaticPersistentTileSchedulerILb0EEEEEEEEEvNT_6ParamsE --------------------------
	.section	.nv.info._ZN7cutlass13device_kernelIN5flash11enable_sm90INS1_16FlashAttnFwdSm90INS1_25CollectiveMainloopFwdSm90ILi2EN4cute5tupleIJNS5_1CILi1EEES8_S8_EEENS6_IJNS7_ILi128EEENS7_ILi176EEESA_EEELi128ENS_6half_tEfNS_4arch4Sm90ELb0ELb0ELb1ELb0ELb0ELb0ELb0ELb1ELb1ELb1ELb0ELb0EEENS1_21CollectiveEpilogueFwdINS6_IJSA_SA_SB_EEES9_SD_SF_Li256ELb0ELb1ELb0ELb0EEENS1_29StaticPersistentTileSchedulerILb0EEEEEEEEEvNT_6ParamsE,"",@"SHT_CUDA_INFO"
	.sectionflags	@""
	.align	4


	//----- nvinfo : EIATTR_CUDA_API_VERSION
	.align		4
        /*0000*/ 	.byte	0x04, 0x37
        /*0002*/ 	.short	(.L_72 - .L_71)
.L_71:
        /*0004*/ 	.word	0x00000082


	//----- nvinfo : EIATTR_KPARAM_INFO
	.align		4
.L_72:
        /*0008*/ 	.byte	0x04, 0x17
        /*000a*/ 	.short	(.L_74 - .L_73)
.L_73:
        /*000c*/ 	.word	0x00000000
        /*0010*/ 	.short	0x0000
        /*0012*/ 	.short	0x0000
        /*0014*/ 	.byte	0x00, 0xf0, 0x01, 0x28


	//----- nvinfo : EIATTR_SPARSE_MMA_MASK
	.align		4
.L_74:
        /*0018*/ 	.byte	0x03, 0x50
        /*001a*/ 	.short	0x0000


	//----- nvinfo : EIATTR_MAXREG_COUNT
	.align		4
        /*001c*/ 	.byte	0x03, 0x1b
        /*001e*/ 	.short	0x00a8


	//----- nvinfo : EIATTR_MERCURY_ISA_VERSION
	.align		4
        /*0020*/ 	.byte	0x03, 0x5f
        /*0022*/ 	.short	0x0101


	//----- nvinfo : EIATTR_VRC_CTA_INIT_COUNT
	.align		4
        /*0024*/ 	.byte	0x02, 0x4a
	.zero		1
	.zero		1


	//----- nvinfo : EIATTR_EXIT_INSTR_OFFSETS
	.align		4
        /*0028*/ 	.byte	0x04, 0x1c
        /*002a*/ 	.short	(.L_76 - .L_75)


	//   ....[0]....
.L_75:
        /*002c*/ 	.word	0x00000010


	//----- nvinfo : EIATTR_MAX_THREADS
	.align		4
.L_76:
        /*0030*/ 	.byte	0x04, 0x05
        /*0032*/ 	.short	(.L_78 - .L_77)
.L_77:
        /*0034*/ 	.word	0x00000180
        /*0038*/ 	.word	0x00000001
        /*003c*/ 	.word	0x00000001


	//----- nvinfo : EIATTR_CBANK_PARAM_SIZE
	.align		4
.L_78:
        /*0040*/ 	.byte	0x03, 0x19
        /*0042*/ 	.short	0x0a00


	//----- nvinfo : EIATTR_PARAM_CBANK
	.align		4
        /*0044*/ 	.byte	0x04, 0x0a
        /*0046*/ 	.short	(.L_80 - .L_79)
	.align		4
.L_79:
        /*0048*/ 	.word	index@(.nv.constant0._ZN7cutlass13device_kernelIN5flash11enable_sm90INS1_16FlashAttnFwdSm90INS1_25CollectiveMainloopFwdSm90ILi2EN4cute5tupleIJNS5_1CILi1EEES8_S8_EEENS6_IJNS7_ILi128EEENS7_ILi176EEESA_EEELi128ENS_6half_tEfNS_4arch4Sm90ELb0ELb0ELb1ELb0ELb0ELb0ELb0ELb1ELb1ELb1ELb0ELb0EEENS1_21CollectiveEpilogueFwdINS6_IJSA_SA_SB_EEES9_SD_SF_Li256ELb0ELb1ELb0ELb0EEENS1_29StaticPersistentTileSchedulerILb0EEEEEEEEEvNT_6ParamsE)
        /*004c*/ 	.short	0x0380
        /*004e*/ 	.short	0x0a00


	//----- nvinfo : EIATTR_SW_WAR
	.align		4
.L_80:
        /*0050*/ 	.byte	0x04, 0x36
        /*0052*/ 	.short	(.L_82 - .L_81)
.L_81:
        /*0054*/ 	.word	0x00000008
.L_82:


//--------------------- .nv.info._ZN7cutlass13device_kernelIN5flash11enable_sm90INS1_16FlashAttnFwdSm90INS1_25CollectiveMainloopFwdSm90ILi2EN4cute5tupleIJNS5_1CILi2EEENS7_ILi1EEES9_EEENS6_IJNS7_ILi128EEENS7_ILi176EEESB_EEELi128ENS_6half_tEfNS_4arch4Sm90ELb0ELb0ELb1ELb0ELb0ELb0ELb0ELb1ELb1ELb1ELb0ELb0EEENS1_21CollectiveEpilogueFwdINS6_IJSB_SB_SC_EEESA_SE_SG_Li256ELb0ELb1ELb0ELb0EEENS1_29StaticPersistentTileSchedulerILb0EEEEEEEEEvNT_6ParamsE --------------------------
	.section	.nv.info._ZN7cutlass13device_kernelIN5flash11enable_sm90INS1_16FlashAttnFwdSm90INS1_25CollectiveMainloopFwdSm90ILi2EN4cute5tupleIJNS5_1CILi2EEENS7_ILi1EEES9_EEENS6_IJNS7_ILi128EEENS7_ILi176EEESB_EEELi128ENS_6half_tEfNS_4arch4Sm90ELb0ELb0ELb1ELb0ELb0ELb0ELb0ELb1ELb1ELb1ELb0ELb0EEENS1_21CollectiveEpilogueFwdINS6_IJSB_SB_SC_EEESA_SE_SG_Li256ELb0ELb1ELb0ELb0EEENS1_29StaticPersistentTileSchedulerILb0EEEEEEEEEvNT_6ParamsE,"",@"SHT_CUDA_INFO"
	.sectionflags	@""
	.align	4


	//----- nvinfo : EIATTR_CUDA_API_VERSION
	.align		4
        /*0000*/ 	.byte	0x04, 0x37
        /*0002*/ 	.short	(.L_84 - .L_83)
.L_83:
        /*0004*/ 	.word	0x00000082


	//----- nvinfo : EIATTR_KPARAM_INFO
	.align		4
.L_84:
        /*0008*/ 	.byte	0x04, 0x17
        /*000a*/ 	.short	(.L_86 - .L_85)
.L_85:
        /*000c*/ 	.word	0x00000000
        /*0010*/ 	.short	0x0000
        /*0012*/ 	.short	0x0000
        /*0014*/ 	.byte	0x00, 0xf0, 0x01, 0x28


	//----- nvinfo : EIATTR_SPARSE_MMA_MASK
	.align		4
.L_86:
        /*0018*/ 	.byte	0x03, 0x50
        /*001a*/ 	.short	0x0000


	//----- nvinfo : EIATTR_MAXREG_COUNT
	.align		4
        /*001c*/ 	.byte	0x03, 0x1b
        /*001e*/ 	.short	0x00a8


	//----- nvinfo : EIATTR_MERCURY_ISA_VERSION
	.align		4
        /*0020*/ 	.byte	0x03, 0x5f
        /*0022*/ 	.short	0x0101


	//----- nvinfo : EIATTR_VRC_CTA_INIT_COUNT
	.align		4
        /*0024*/ 	.byte	0x02, 0x4a
	.zero		1
	.zero		1


	//----- nvinfo : EIATTR_EXIT_INSTR_OFFSETS
	.align		4
        /*0028*/ 	.byte	0x04, 0x1c
        /*002a*/ 	.short	(.L_88 - .L_87)


	//   ....[0]....
.L_87:
        /*002c*/ 	.word	0x00000010


	//----- nvinfo : EIATTR_MAX_THREADS
	.align		4
.L_88:
        /*0030*/ 	.byte	0x04, 0x05
        /*0032*/ 	.short	(.L_90 - .L_89)
.L_89:
        /*0034*/ 	.word	0x00000180
        /*0038*/ 	.word	0x00000001
        /*003c*/ 	.word	0x00000001


	//----- nvinfo : EIATTR_CBANK_PARAM_SIZE
	.align		4
.L_90:
        /*0040*/ 	.byte	0x03, 0x19
        /*0042*/ 	.short	0x0a00


	//----- nvinfo : EIATTR_PARAM_CBANK
	.align		4
        /*0044*/ 	.byte	0x04, 0x0a
        /*0046*/ 	.short	(.L_92 - .L_91)
	.align		4
.L_91:
        /*0048*/ 	.word	index@(.nv.constant0._ZN7cutlass13device_kernelIN5flash11enable_sm90INS1_16FlashAttnFwdSm90INS1_25CollectiveMainloopFwdSm90ILi2EN4cute5tupleIJNS5_1CILi2EEENS7_ILi1EEES9_EEENS6_IJNS7_ILi128EEENS7_ILi176EEESB_EEELi128ENS_6half_tEfNS_4arch4Sm90ELb0ELb0ELb1ELb0ELb0ELb0ELb0ELb1ELb1ELb1ELb0ELb0EEENS1_21CollectiveEpilogueFwdINS6_IJSB_SB_SC_EEESA_SE_SG_Li256ELb0ELb1ELb0ELb0EEENS1_29StaticPersistentTileSchedulerILb0EEEEEEEEEvNT_6ParamsE)
        /*004c*/ 	.short	0x0380
        /*004e*/ 	.short	0x0a00


	//----- nvinfo : EIATTR_SW_WAR
	.align		4
.L_92:
        /*0050*/ 	.byte	0x04, 0x36
        /*0052*/ 	.short	(.L_94 - .L_93)
.L_93:
        /*0054*/ 	.word	0x00000008
.L_94:


//--------------------- .nv.info._ZN7cutlass13device_kernelIN5flash11enable_sm90INS1_16FlashAttnFwdSm90INS1_25CollectiveMainloopFwdSm90ILi2EN4cute5tupleIJNS5_1CILi1EEES8_S8_EEENS6_IJNS7_ILi128EEENS7_ILi176EEESA_EEELi128ENS_6half_tEfNS_4arch4Sm90ELb0ELb0ELb1ELb1ELb0ELb0ELb0ELb1ELb1ELb1ELb0ELb0EEENS1_21CollectiveEpilogueFwdINS6_IJSA_SA_SB_EEES9_SD_SF_Li256ELb1ELb1ELb0ELb0EEENS1_36VarlenDynamicPersistentTileSchedulerILi128ELi176ELi256ELi128ELb0ELb1ELb1ELb0ELb1ELb1EEEEEEEEEvNT_6ParamsE --------------------------
	.section	.nv.info._ZN7cutlass13device_kernelIN5flash11enable_sm90INS1_16FlashAttnFwdSm90INS1_25CollectiveMainloopFwdSm90ILi2EN4cute5tupleIJNS5_1CILi1EEES8_S8_EEENS6_IJNS7_ILi128EEENS7_ILi176EEESA_EEELi128ENS_6half_tEfNS_4arch4Sm90ELb0ELb0ELb1ELb1ELb0ELb0ELb0ELb1ELb1ELb1ELb0ELb0EEENS1_21CollectiveEpilogueFwdINS6_IJSA_SA_SB_EEES9_SD_SF_Li256ELb1ELb1ELb0ELb0EEENS1_36VarlenDynamicPersistentTileSchedulerILi128ELi176ELi256ELi128ELb0ELb1ELb1ELb0ELb1ELb1EEEEEEEEEvNT_6ParamsE,"",@"SHT_CUDA_INFO"
	.sectionflags	@""
	.align	4


	//----- nvinfo : EIATTR_CUDA_API_VERSION
	.align		4
        /*0000*/ 	.byte	0x04, 0x37
        /*0002*/ 	.short	(.L_96 - .L_95)
.L_95:
        /*0004*/ 	.word	0x00000082


	//----- nvinfo : EIATTR_KPARAM_INFO
	.align		4
.L_96:
        /*0008*/ 	.byte	0x04, 0x17
        /*000a*/ 	.short	(.L_98 - .L_97)
.L_97:
        /*000c*/ 	.word	0x00000000
        /*0010*/ 	.short	0x0000
        /*0012*/ 	.short	0x0000
        /*0014*/ 	.byte	0x00, 0xf0, 0x01, 0x2a


	//----- nvinfo : EIATTR_SPARSE_MMA_MASK
	.align		4
.L_98:
        /*0018*/ 	.byte	0x03, 0x50
        /*001a*/ 	.short	0x0000


	//----- nvinfo : EIATTR_MAXREG_COUNT
	.align		4
        /*001c*/ 	.byte	0x03, 0x1b
        /*001e*/ 	.short	0x00a8


	//----- nvinfo : EIATTR_MERCURY_ISA_VERSION
	.align		4
        /*0020*/ 	.byte	0x03, 0x5f
        /*0022*/ 	.short	0x0101


	//----- nvinfo : EIATTR_VRC_CTA_INIT_COUNT
	.align		4
        /*0024*/ 	.byte	0x02, 0x4a
	.zero		1
	.zero		1


	//----- nvinfo : EIATTR_EXIT_INSTR_OFFSETS
	.align		4
        /*0028*/ 	.byte	0x04, 0x1c
        /*002a*/ 	.short	(.L_100 - .L_99)


	//   ....[0]....
.L_99:
        /*002c*/ 	.word	0x00000010


	//----- nvinfo : EIATTR_MAX_THREADS
	.align		4
.L_100:
        /*0030*/ 	.byte	0x04, 0x05
        /*0032*/ 	.short	(.L_102 - .L_101)
.L_101:
        /*0034*/ 	.word	0x00000180
        /*0038*/ 	.word	0x00000001
        /*003c*/ 	.word	0x00000001


	//----- nvinfo : EIATTR_CBANK_PARAM_SIZE
	.align		4
.L_102:
        /*0040*/ 	.byte	0x03, 0x19
        /*0042*/ 	.short	0x0a80


	//----- nvinfo : EIATTR_PARAM_CBANK
	.align		4
        /*0044*/ 	.byte	0x04, 0x0a
        /*0046*/ 	.short	(.L_104 - .L_103)
	.align		4
.L_103:
        /*0048*/ 	.word	index@(.nv.constant0._ZN7cutlass13device_kernelIN5flash11enable_sm90INS1_16FlashAttnFwdSm90INS1_25CollectiveMainloopFwdSm90ILi2EN4cute5tupleIJNS5_1CILi1EEES8_S8_EEENS6_IJNS7_ILi128EEENS7_ILi176EEESA_EEELi128ENS_6half_tEfNS_4arch4Sm90ELb0ELb0ELb1ELb1ELb0ELb0ELb0ELb1ELb1ELb1ELb0ELb0EEENS1_21CollectiveEpilogueFwdINS6_IJSA_SA_SB_EEES9_SD_SF_Li256ELb1ELb1ELb0ELb0EEENS1_36VarlenDynamicPersistentTileSchedulerILi128ELi176ELi256ELi128ELb0ELb1ELb1ELb0ELb1ELb1EEEEEEEEEvNT_6ParamsE)
        /*004c*/ 	.short	0x0380
        /*004e*/ 	.short	0x0a80


	//----- nvinfo : EIATTR_SW_WAR
	.align		4
.L_104:
        /*0050*/ 	.byte	0x04, 0x36
        /*0052*/ 	.short	(.L_106 - .L_105)
.L_105:
        /*0054*/ 	.word	0x00000008
.L_106:


//--------------------- .nv.info._ZN7cutlass13device_kernelIN5flash11enable_sm90INS1_16FlashAttnFwdSm90INS1_25CollectiveMainloopFwdSm90ILi2EN4cute5tupleIJNS5_1CILi1EEES8_S8_EEENS6_IJNS7_ILi128EEENS7_ILi176EEESA_EEELi128ENS_6half_tEfNS_4arch4Sm90ELb0ELb0ELb1ELb1ELb0ELb1ELb0ELb1ELb1ELb1ELb0ELb0EEENS1_21CollectiveEpilogueFwdINS6_IJSA_SA_SB_EEES9_SD_SF_Li256ELb1ELb1ELb0ELb0EEENS1_36VarlenDynamicPersistentTileSchedulerILi128ELi176ELi256ELi128ELb0ELb1ELb1ELb0ELb1ELb1EEEEEEEEEvNT_6ParamsE --------------------------
	.section	.nv.info._ZN7cutlass13device_kernelIN5flash11enable_sm90INS1_16FlashAttnFwdSm90INS1_25CollectiveMainloopFwdSm90ILi2EN4cute5tupleIJNS5_1CILi1EEES8_S8_EEENS6_IJNS7_ILi128EEENS7_ILi176EEESA_EEELi128ENS_6half_tEfNS_4arch4Sm90ELb0ELb0ELb1ELb1ELb0ELb1ELb0ELb1ELb1ELb1ELb0ELb0EEENS1_21CollectiveEpilogueFwdINS6_IJSA_SA_SB_EEES9_SD_SF_Li256ELb1ELb1ELb0ELb0EEENS1_36VarlenDynamicPersistentTileSchedulerILi128ELi176ELi256ELi128ELb0ELb1ELb1ELb0ELb1ELb1EEEEEEEEEvNT_6ParamsE,"",@"SHT_CUDA_INFO"
	.sectionflags	@""
	.align	4


	//----- nvinfo : EIATTR_CUDA_API_VERSION
	.align		4
        /*0000*/ 	.byte	0x04, 0x37
        /*0002*/ 	.short	(.L_108 - .L_107)
.L_107:
        /*0004*/ 	.word	0x00000082


	//----- nvinfo : EIATTR_KPARAM_INFO
	.align		4
.L_108:
        /*0008*/ 	.byte	0x04, 0x17
        /*000a*/ 	.short	(.L_110 - .L_109)
.L_109:
        /*000c*/ 	.word	0x00000000
        /*0010*/ 	.short	0x0000
        /*0012*/ 	.short	0x0000
        /*0014*/ 	.byte	0x00, 0xf0, 0x01, 0x2a


	//----- nvinfo : EIATTR_SPARSE_MMA_MASK
	.align		4
.L_110:
        /*0018*/ 	.byte	0x03, 0x50
        /*001a*/ 	.short	0x0000


	//----- nvinfo : EIATTR_MAXREG_COUNT
	.align		4
        /*001c*/ 	.byte	0x03, 0x1b
        /*001e*/ 	.short	0x00a8


	//----- nvinfo : EIATTR_MERCURY_ISA_VERSION
	.align		4
        /*0020*/ 	.byte	0x03, 0x5f
        /*0022*/ 	.short	0x0101


	//----- nvinfo : EIATTR_VRC_CTA_INIT_COUNT
	.align		4
        /*0024*/ 	.byte	0x02, 0x4a
	.zero		1
	.zero		1


	//----- nvinfo : EIATTR_EXIT_INSTR_OFFSETS
	.align		4
        /*0028*/ 	.byte	0x04, 0x1c
        /*002a*/ 	.short	(.L_112 - .L_111)


	//   ....[0]....
.L_111:
        /*002c*/ 	.word	0x00000010


	//----- nvinfo : EIATTR_MAX_THREADS
	.align		4
.L_112:
        /*0030*/ 	.byte	0x04, 0x05
        /*0032*/ 	.short	(.L_114 - .L_113)
.L_113:
        /*0034*/ 	.word	0x00000180
        /*0038*/ 	.word	0x00000001
        /*003c*/ 	.word	0x00000001


	//----- nvinfo : EIATTR_CBANK_PARAM_SIZE
	.align		4
.L_114:
        /*0040*/ 	.byte	0x03, 0x19
        /*0042*/ 	.short	0x0a80


	//----- nvinfo : EIATTR_PARAM_CBANK
	.align		4
        /*0044*/ 	.byte	0x04, 0x0a
        /*0046*/ 	.short	(.L_116 - .L_115)
	.align		4
.L_115:
        /*0048*/ 	.word	index@(.nv.constant0._ZN7cutlass13device_kernelIN5flash11enable_sm90INS1_16FlashAttnFwdSm90INS1_25CollectiveMainloopFwdSm90ILi2EN4cute5tupleIJNS5_1CILi1EEES8_S8_EEENS6_IJNS7_ILi128EEENS7_ILi176EEESA_EEELi128ENS_6half_tEfNS_4arch4Sm90ELb0ELb0ELb1ELb1ELb0ELb1ELb0ELb1ELb1ELb1ELb0ELb0EEENS1_21CollectiveEpilogueFwdINS6_IJSA_SA_SB_EEES9_SD_SF_Li256ELb1ELb1ELb0ELb0EEENS1_36VarlenDynamicPersistentTileSchedulerILi128ELi176ELi256ELi128ELb0ELb1ELb1ELb0ELb1ELb1EEEEEEEEEvNT_6ParamsE)
        /*004c*/ 	.short	0x0380
        /*004e*/ 	.short	0x0a80


	//----- nvinfo : EIATTR_SW_WAR
	.align		4
.L_116:
        /*0050*/ 	.byte	0x04, 0x36
        /*0052*/ 	.short	(.L_118 - .L_117)
.L_117:
        /*0054*/ 	.word	0x00000008
.L_118:


//--------------------- .nv.info._ZN7cutlass13device_kernelIN5flash11enable_sm90INS1_16FlashAttnFwdSm90INS1_25CollectiveMainloopFwdSm90ILi2EN4cute5tupleIJNS5_1CILi1EEES8_S8_EEENS6_IJNS7_ILi128EEESA_SA_EEELi128ENS_6half_tEfNS_4arch4Sm90ELb0ELb1ELb1ELb0ELb0ELb0ELb0ELb1ELb1ELb1ELb0ELb0EEENS1_21CollectiveEpilogueFwdISB_S9_SC_SE_Li256ELb0ELb1ELb0ELb0EEENS1_30DynamicPersistentTileSchedulerILi256ELi128ELb0ELb1ELb1EEEEEEEEEvNT_6ParamsE --------------------------
	.section	.nv.info._ZN7cutlass13device_kernelIN5flash11enable_sm90INS1_16FlashAttnFwdSm90INS1_25CollectiveMainloopFwdSm90ILi2EN4cute5tupleIJNS5_1CILi1EEES8_S8_EEENS6_IJNS7_ILi128EEESA_SA_EEELi128ENS_6half_tEfNS_4arch4Sm90ELb0ELb1ELb1ELb0ELb0ELb0ELb0ELb1ELb1ELb1ELb0ELb0EEENS1_21CollectiveEpilogueFwdISB_S9_SC_SE_Li256ELb0ELb1ELb0ELb0EEENS1_30DynamicPersistentTileSchedulerILi256ELi128ELb0ELb1ELb1EEEEEEEEEvNT_6ParamsE,"",@"SHT_CUDA_INFO"
	.sectionflags	@""
	.align	4


	//----- nvinfo : EIATTR_CUDA_API_VERSION
	.align		4
        /*0000*/ 	.byte	0x04, 0x37
        /*0002*/ 	.short	(.L_120 - .L_119)
.L_119:
        /*0004*/ 	.word	0x00000082


	//----- nvinfo : EIATTR_KPARAM_INFO
	.align		4
.L_120:
        /*0008*/ 	.byte	0x04, 0x17
        /*000a*/ 	.short	(.L_122 - .L_121)
.L_121:
        /*000c*/ 	.word	0x00000000
        /*0010*/ 	.short	0x0000
        /*0012*/ 	.short	0x0000
        /*0014*/ 	.byte	0x00, 0xf0, 0x01, 0x2a


	//----- nvinfo : EIATTR_SPARSE_MMA_MASK
	.align		4
.L_122:
        /*0018*/ 	.byte	0x03, 0x50
        /*001a*/ 	.short	0x0000


	//----- nvinfo : EIATTR_MAXREG_COUNT
	.align		4
        /*001c*/ 	.byte	0x03, 0x1b
        /*001e*/ 	.short	0x00a8


	//----- nvinfo : EIATTR_MERCURY_ISA_VERSION
	.align		4
        /*0020*/ 	.byte	0x03, 0x5f
        /*0022*/ 	.short	0x0101


	//----- nvinfo : EIATTR_VRC_CTA_INIT_COUNT
	.align		4
        /*0024*/ 	.byte	0x02, 0x4a
	.zero		1
	.zero		1


	//----- nvinfo : EIATTR_EXIT_INSTR_OFFSETS
	.align		4
        /*0028*/ 	.byte	0x04, 0x1c
        /*002a*/ 	.short	(.L_124 - .L_123)


	//   ....[0]....
.L_123:
        /*002c*/ 	.word	0x00000010


	//----- nvinfo : EIATTR_MAX_THREADS
	.align		4
.L_124:
        /*0030*/ 	.byte	0x04, 0x05
        /*0032*/ 	.short	(.L_126 - .L_125)
.L_125:
        /*0034*/ 	.word	0x00000180
        /*0038*/ 	.word	0x00000001
        /*003c*/ 	.word	0x00000001


	//----- nvinfo : EIATTR_CBANK_PARAM_SIZE
	.align		4
.L_126:
        /*0040*/ 	.byte	0x03, 0x19
        /*0042*/ 	.short	0x0a80


	//----- nvinfo : EIATTR_PARAM_CBANK
	.align		4
        /*0044*/ 	.byte	0x04, 0x0a
        /*0046*/ 	.short	(.L_128 - .L_127)
	.align		4
.L_127:
        /*0048*/ 	.word	index@(.nv.constant0._ZN7cutlass13device_kernelIN5flash11enable_sm90INS1_16FlashAttnFwdSm90INS1_25CollectiveMainloopFwdSm90ILi2EN4cute5tupleIJNS5_1CILi1EEES8_S8_EEENS6_IJNS7_ILi128EEESA_SA_EEELi128ENS_6half_tEfNS_4arch4Sm90ELb0ELb1ELb1ELb0ELb0ELb0ELb0ELb1ELb1ELb1ELb0ELb0EEENS1_21CollectiveEpilogueFwdISB_S9_SC_SE_Li256ELb0ELb1ELb0ELb0EEENS1_30DynamicPersistentTileSchedulerILi256ELi128ELb0ELb1ELb1EEEEEEEEEvNT_6ParamsE)
        /*004c*/ 	.short	0x0380
        /*004e*/ 	.short	0x0a80


	//----- nvinfo : EIATTR_SW_WAR
	.align		4
.L_128:
        /*0050*/ 	.byte	0x04, 0x36
        /*0052*/ 	.short	(.L_130 - .L_129)
.L_129:
        /*0054*/ 	.word	0x00000008
.L_130:


//--------------------- .nv.info._ZN7cutlass13device_kernelIN5flash11enable_sm90INS1_16FlashAttnFwdSm90INS1_25CollectiveMainloopFwdSm90ILi2EN4cute5tupleIJNS5_1CILi1EEES8_S8_EEENS6_IJNS7_ILi128EEESA_SA_EEELi128ENS_6half_tEfNS_4arch4Sm90ELb0ELb1ELb1ELb1ELb0ELb0ELb0ELb1ELb1ELb1ELb0ELb0EEENS1_21CollectiveEpilogueFwdISB_S9_SC_SE_Li256ELb1ELb1ELb0ELb0EEENS1_36VarlenDynamicPersistentTileSchedulerILi128ELi128ELi256ELi128ELb0ELb1ELb1ELb1ELb0ELb1EEEEEEEEEvNT_6ParamsE --------------------------
	.section	.nv.info._ZN7cutlass13device_kernelIN5flash11enable_sm90INS1_16FlashAttnFwdSm90INS1_25CollectiveMainloopFwdSm90ILi2EN4cute5tupleIJNS5_1CILi1EEES8_S8_EEENS6_IJNS7_ILi128EEESA_SA_EEELi128ENS_6half_tEfNS_4arch4Sm90ELb0ELb1ELb1ELb1ELb0ELb0ELb0ELb1ELb1ELb1ELb0ELb0EEENS1_21CollectiveEpilogueFwdISB_S9_SC_SE_Li256ELb1ELb1ELb0ELb0EEENS1_36VarlenDynamicPersistentTileSchedulerILi128ELi128ELi256ELi128ELb0ELb1ELb1ELb1ELb0ELb1EEEEEEEEEvNT_6ParamsE,"",@"SHT_CUDA_INFO"
	.sectionflags	@""
	.align	4


	//----- nvinfo : EIATTR_CUDA_API_VERSION
	.align		4
        /*0000*/ 	.byte	0x04, 0x37
        /*0002*/ 	.short	(.L_132 - .L_131)
.L_131:
        /*0004*/ 	.word	0x00000082


	//----- nvinfo : EIATTR_KPARAM_INFO
	.align		4
.L_132:
        /*0008*/ 	.byte	0x04, 0x17
        /*000a*/ 	.short	(.L_134 - .L_133)
.L_133:
        /*000c*/ 	.word	0x00000000
        /*0010*/ 	.short	0x0000
        /*0012*/ 	.short	0x0000
        /*0014*/ 	.byte	0x00, 0xf0, 0x01, 0x2a


	//----- nvinfo : EIATTR_SPARSE_MMA_MASK
	.align		4
.L_134:
        /*0018*/ 	.byte	0x03, 0x50
        /*001a*/ 	.short	0x0000


	//----- nvinfo : EIATTR_MAXREG_COUNT
	.align		4
        /*001c*/ 	.byte	0x03, 0x1b
        /*001e*/ 	.short	0x00a8


	//----- nvinfo : EIATTR_MERCURY_ISA_VERSION
	.align		4
        /*0020*/ 	.byte	0x03, 0x5f
        /*0022*/ 	.short	0x0101


	//----- nvinfo : EIATTR_VRC_CTA_INIT_COUNT
	.align		4
        /*0024*/ 	.byte	0x02, 0x4a
	.zero		1
	.zero		1


	//----- nvinfo : EIATTR_EXIT_INSTR_OFFSETS
	.align		4
        /*0028*/ 	.byte	0x04, 0x1c
        /*002a*/ 	.short	(.L_136 - .L_135)


	//   ....[0]....
.L_135:
        /*002c*/ 	.word	0x00000010


	//----- nvinfo : EIATTR_MAX_THREADS
	.align		4
.L_136:
        /*0030*/ 	.byte	0x04, 0x05
        /*0032*/ 	.short	(.L_138 - .L_137)
.L_137:
        /*0034*/ 	.word	0x00000180
        /*0038*/ 	.word	0x00000001
        /*003c*/ 	.word	0x00000001


	//----- nvinfo : EIATTR_CBANK_PARAM_SIZE
	.align		4
.L_138:
        /*0040*/ 	.byte	0x03, 0x19
        /*0042*/ 	.short	0x0a80


	//----- nvinfo : EIATTR_PARAM_CBANK
	.align		4
        /*0044*/ 	.byte	0x04, 0x0a
        /*0046*/ 	.short	(.L_140 - .L_139)
	.align		4
.L_139:
        /*0048*/ 	.word	index@(.nv.constant0._ZN7cutlass13device_kernelIN5flash11enable_sm90INS1_16FlashAttnFwdSm90INS1_25CollectiveMainloopFwdSm90ILi2EN4cute5tupleIJNS5_1CILi1EEES8_S8_EEENS6_IJNS7_ILi128EEESA_SA_EEELi128ENS_6half_tEfNS_4arch4Sm90ELb0ELb1ELb1ELb1ELb0ELb0ELb0ELb1ELb1ELb1ELb0ELb0EEENS1_21CollectiveEpilogueFwdISB_S9_SC_SE_Li256ELb1ELb1ELb0ELb0EEENS1_36VarlenDynamicPersistentTileSchedulerILi128ELi128ELi256ELi128ELb0ELb1ELb1ELb1ELb0ELb1EEEEEEEEEvNT_6ParamsE)
        /*004c*/ 	.short	0x0380
        /*004e*/ 	.short	0x0a80


	//----- nvinfo : EIATTR_SW_WAR
	.align		4
.L_140:
        /*0050*/ 	.byte	0x04, 0x36
        /*0052*/ 	.short	(.L_142 - .L_141)
.L_141:
        /*0054*/ 	.word	0x00000008
.L_142:


//--------------------- .nv.info._ZN7cutlass13device_kernelIN5flash11enable_sm90INS1_16FlashAttnFwdSm90INS1_25CollectiveMainloopFwdSm90ILi2EN4cute5tupleIJNS5_1CILi1EEES8_S8_EEENS6_IJNS7_ILi128EEESA_SA_EEELi128ENS_6half_tEfNS_4arch4Sm90ELb0ELb1ELb1ELb1ELb0ELb1ELb0ELb1ELb1ELb1ELb0ELb0EEENS1_21CollectiveEpilogueFwdISB_S9_SC_SE_Li256ELb1ELb1ELb0ELb0EEENS1_36VarlenDynamicPersistentTileSchedulerILi128ELi128ELi256ELi128ELb0ELb1ELb1ELb1ELb0ELb1EEEEEEEEEvNT_6ParamsE --------------------------
	.section	.nv.info._ZN7cutlass13device_kernelIN5flash11enable_sm90INS1_16FlashAttnFwdSm90INS1_25CollectiveMainloopFwdSm90ILi2EN4cute5tupleIJNS5_1CILi1EEES8_S8_EEENS6_IJNS7_ILi128EEESA_SA_EEELi128ENS_6half_tEfNS_4arch4Sm90ELb0ELb1ELb1ELb1ELb0ELb1ELb0ELb1ELb1ELb1ELb0ELb0EEENS1_21CollectiveEpilogueFwdISB_S9_SC_SE_Li256ELb1ELb1ELb0ELb0EEENS1_36VarlenDynamicPersistentTileSchedulerILi128ELi128ELi256ELi128ELb0ELb1ELb1ELb1ELb0ELb1EEEEEEEEEvNT_6ParamsE,"",@"SHT_CUDA_INFO"
	.sectionflags	@""
	.align	4


	//----- nvinfo : EIATTR_CUDA_API_VERSION
	.align		4
        /*0000*/ 	.byte	0x04, 0x37
        /*0002*/ 	.short	(.L_144 - .L_143)
.L_143:
        /*0004*/ 	.word	0x00000082


	//----- nvinfo : EIATTR_KPARAM_INFO
	.align		4
.L_144:
        /*0008*/ 	.byte	0x04, 0x17
        /*000a*/ 	.short	(.L_146 - .L_145)
.L_145:
        /*000c*/ 	.word	0x00000000
        /*0010*/ 	.short	0x0000
        /*0012*/ 	.short	0x0000
        /*0014*/ 	.byte	0x00, 0xf0, 0x01, 0x2a


	//----- nvinfo : EIATTR_SPARSE_MMA_MASK
	.align		4
.L_146:
        /*0018*/ 	.byte	0x03, 0x50
        /*001a*/ 	.short	0x0000


	//----- nvinfo : EIATTR_MAXREG_COUNT
	.align		4
        /*001c*/ 	.byte	0x03, 0x1b
        /*001e*/ 	.short	0x00a8


	//----- nvinfo : EIATTR_MERCURY_ISA_VERSION
	.align		4
        /*0020*/ 	.byte	0x03, 0x5f
        /*0022*/ 	.short	0x0101


	//----- nvinfo : EIATTR_VRC_CTA_INIT_COUNT
	.align		4
        /*0024*/ 	.byte	0x02, 0x4a
	.zero		1
	.zero		1


	//----- nvinfo : EIATTR_EXIT_INSTR_OFFSETS
	.align		4
        /*0028*/ 	.byte	0x04, 0x1c
        /*002a*/ 	.short	(.L_148 - .L_147)


	//   ....[0]....
.L_147:
        /*002c*/ 	.word	0x00000010


	//----- nvinfo : EIATTR_MAX_THREADS
	.align		4
.L_148:
        /*0030*/ 	.byte	0x04, 0x05
        /*0032*/ 	.short	(.L_150 - .L_149)
.L_149:
        /*0034*/ 	.word	0x00000180
        /*0038*/ 	.word	0x00000001
        /*003c*/ 	.word	0x00000001


	//----- nvinfo : EIATTR_CBANK_PARAM_SIZE
	.align		4
.L_150:
        /*0040*/ 	.byte	0x03, 0x19
        /*0042*/ 	.short	0x0a80


	//----- nvinfo : EIATTR_PARAM_CBANK
	.align		4
        /*0044*/ 	.byte	0x04, 0x0a
        /*0046*/ 	.short	(.L_152 - .L_151)
	.align		4
.L_151:
        /*0048*/ 	.word	index@(.nv.constant0._ZN7cutlass13device_kernelIN5flash11enable_sm90INS1_16FlashAttnFwdSm90INS1_25CollectiveMainloopFwdSm90ILi2EN4cute5tupleIJNS5_1CILi1EEES8_S8_EEENS6_IJNS7_ILi128EEESA_SA_EEELi128ENS_6half_tEfNS_4arch4Sm90ELb0ELb1ELb1ELb1ELb0ELb1ELb0ELb1ELb1ELb1ELb0ELb0EEENS1_21CollectiveEpilogueFwdISB_S9_SC_SE_Li256ELb1ELb1ELb0ELb0EEENS1_36VarlenDynamicPersistentTileSchedulerILi128ELi128ELi256ELi128ELb0ELb1ELb1ELb1ELb0ELb1EEEEEEEEEvNT_6ParamsE)
        /*004c*/ 	.short	0x0380
        /*004e*/ 	.short	0x0a80


	//----- nvinfo : EIATTR_SW_WAR
	.align		4
.L_152:
        /*0050*/ 	.byte	0x04, 0x36
        /*0052*/ 	.short	(.L_154 - .L_153)
.L_153:
        /*0054*/ 	.word	0x00000008
.L_154:


//--------------------- .nv.info._ZN7cutlass13device_kernelIN5flash11enable_sm90INS1_16FlashAttnFwdSm90INS1_25CollectiveMainloopFwdSm90ILi2EN4cute5tupleIJNS5_1CILi1EEES8_S8_EEENS6_IJNS7_ILi128EEESA_SA_EEELi128ENS_6half_tEfNS_4arch4Sm90ELb1ELb0ELb1ELb0ELb0ELb0ELb0ELb1ELb1ELb1ELb0ELb0EEENS1_21CollectiveEpilogueFwdISB_S9_SC_SE_Li256ELb0ELb1ELb0ELb0EEENS1_30DynamicPersistentTileSchedulerILi256ELi128ELb0ELb1ELb1EEEEEEEEEvNT_6ParamsE --------------------------
	.section	.nv.info._ZN7cutlass13device_kernelIN5flash11enable_sm90INS1_16FlashAttnFwdSm90INS1_25CollectiveMainloopFwdSm90ILi2EN4cute5tupleIJNS5_1CILi1EEES8_S8_EEENS6_IJNS7_ILi128EEESA_SA_EEELi128ENS_6half_tEfNS_4arch4Sm90ELb1ELb0ELb1ELb0ELb0ELb0ELb0ELb1ELb1ELb1ELb0ELb0EEENS1_21CollectiveEpilogueFwdISB_S9_SC_SE_Li256ELb0ELb1ELb0ELb0EEENS1_30DynamicPersistentTileSchedulerILi256ELi128ELb0ELb1ELb1EEEEEEEEEvNT_6ParamsE,"",@"SHT_CUDA_INFO"
	.sectionflags	@""
	.align	4


	//----- nvinfo : EIATTR_CUDA_API_VERSION
	.align		4
        /*0000*/ 	.byte	0x04, 0x37
        /*0002*/ 	.short	(.L_156 - .L_155)
.L_155:
        /*0004*/ 	.word	0x00000082


	//----- nvinfo : EIATTR_KPARAM_INFO
	.align		4
.L_156:
        /*0008*/ 	.byte	0x04, 0x17
        /*000a*/ 	.short	(.L_158 - .L_157)
.L_157:
        /*000c*/ 	.word	0x00000000
        /*0010*/ 	.short	0x0000
        /*0012*/ 	.short	0x0000
        /*0014*/ 	.byte	0x00, 0xf0, 0x01, 0x2a


	//----- nvinfo : EIATTR_SPARSE_MMA_MASK
	.align		4
.L_158:
        /*0018*/ 	.byte	0x03, 0x50
        /*001a*/ 	.short	0x0000


	//----- nvinfo : EIATTR_MAXREG_COUNT
	.align		4
        /*001c*/ 	.byte	0x03, 0x1b
        /*001e*/ 	.short	0x00a8


	//----- nvinfo : EIATTR_MERCURY_ISA_VERSION
	.align		4
        /*0020*/ 	.byte	0x03, 0x5f
        /*0022*/ 	.short	0x0101


	//----- nvinfo : EIATTR_VRC_CTA_INIT_COUNT
	.align		4
        /*0024*/ 	.byte	0x02, 0x4a
	.zero		1
	.zero		1


	//----- nvinfo : EIATTR_EXIT_INSTR_OFFSETS
	.align		4
        /*0028*/ 	.byte	0x04, 0x1c
        /*002a*/ 	.short	(.L_160 - .L_159)


	//   ....[0]....
.L_159:
        /*002c*/ 	.word	0x00000010


	//----- nvinfo : EIATTR_MAX_THREADS
	.align		4
.L_160:
        /*0030*/ 	.byte	0x04, 0x05
        /*0032*/ 	.short	(.L_162 - .L_161)
.L_161:
        /*0034*/ 	.word	0x00000180
        /*0038*/ 	.word	0x00000001
        /*003c*/ 	.word	0x00000001


	//----- nvinfo : EIATTR_CBANK_PARAM_SIZE
	.align		4
.L_162:
        /*0040*/ 	.byte	0x03, 0x19
        /*0042*/ 	.short	0x0a80


	//----- nvinfo : EIATTR_PARAM_CBANK
	.align		4
        /*0044*/ 	.byte	0x04, 0x0a
        /*0046*/ 	.short	(.L_164 - .L_163)
	.align		4
.L_163:
        /*0048*/ 	.word	index@(.nv.constant0._ZN7cutlass13device_kernelIN5flash11enable_sm90INS1_16FlashAttnFwdSm90INS1_25CollectiveMainloopFwdSm90ILi2EN4cute5tupleIJNS5_1CILi1EEES8_S8_EEENS6_IJNS7_ILi128EEESA_SA_EEELi128ENS_6half_tEfNS_4arch4Sm90ELb1ELb0ELb1ELb0ELb0ELb0ELb0ELb1ELb1ELb1ELb0ELb0EEENS1_21CollectiveEpilogueFwdISB_S9_SC_SE_Li256ELb0ELb1ELb0ELb0EEENS1_30DynamicPersistentTileSchedulerILi256ELi128ELb0ELb1ELb1EEEEEEEEEvNT_6ParamsE)
        /*004c*/ 	.short	0x0380
        /*004e*/ 	.short	0x0a80


	//----- nvinfo : EIATTR_SW_WAR
	.align		4
.L_164:
        /*0050*/ 	.byte	0x04, 0x36
        /*0052*/ 	.short	(.L_166 - .L_165)
.L_165:
        /*0054*/ 	.word	0x00000008
.L_166:


//--------------------- .nv.info._ZN7cutlass13device_kernelIN5flash11enable_sm90INS1_16FlashAttnFwdSm90INS1_25CollectiveMainloopFwdSm90ILi2EN4cute5tupleIJNS5_1CILi1EEES8_S8_EEENS6_IJNS7_ILi128EEESA_SA_EEELi128ENS_6half_tEfNS_4arch4Sm90ELb1ELb0ELb1ELb1ELb0ELb0ELb0ELb1ELb1ELb1ELb0ELb0EEENS1_21CollectiveEpilogueFwdISB_S9_SC_SE_Li256ELb1ELb1ELb0ELb0EEENS1_36VarlenDynamicPersistentTileSchedulerILi128ELi128ELi256ELi128ELb0ELb1ELb1ELb1ELb1ELb1EEEEEEEEEvNT_6ParamsE --------------------------
	.section	.nv.info._ZN7cutlass13device_kernelIN5flash11enable_sm90INS1_16FlashAttnFwdSm90INS1_25CollectiveMainloopFwdSm90ILi2EN4cute5tupleIJNS5_1CILi1EEES8_S8_EEENS6_IJNS7_ILi128EEESA_SA_EEELi128ENS_6half_tEfNS_4arch4Sm90ELb1ELb0ELb1ELb1ELb0ELb0ELb0ELb1ELb1ELb1ELb0ELb0EEENS1_21CollectiveEpilogueFwdISB_S9_SC_SE_Li256ELb1ELb1ELb0ELb0EEENS1_36VarlenDynamicPersistentTileSchedulerILi128ELi128ELi256ELi128ELb0ELb1ELb1ELb1ELb1ELb1EEEEEEEEEvNT_6ParamsE,"",@"SHT_CUDA_INFO"
	.sectionflags	@""
	.align	4


	//----- nvinfo : EIATTR_CUDA_API_VERSION
	.align		4
        /*0000*/ 	.byte	0x04, 0x37
        /*0002*/ 	.short	(.L_168 - .L_167)
.L_167:
        /*0004*/ 	.word	0x00000082


	//----- nvinfo : EIATTR_KPARAM_INFO
	.align		4
.L_168:
        /*0008*/ 	.byte	0x04, 0x17
        /*000a*/ 	.short	(.L_170 - .L_169)
.L_169:
        /*000c*/ 	.word	0x00000000
        /*0010*/ 	.short	0x0000
        /*0012*/ 	.short	0x0000
        /*0014*/ 	.byte	0x00, 0xf0, 0x01, 0x2a


	//----- nvinfo : EIATTR_SPARSE_MMA_MASK
	.align		4
.L_170:
        /*0018*/ 	.byte	0x03, 0x50
        /*001a*/ 	.short	0x0000


	//----- nvinfo : EIATTR_MAXREG_COUNT
	.align		4
        /*001c*/ 	.byte	0x03, 0x1b
        /*001e*/ 	.short	0x00a8


	//----- nvinfo : EIATTR_MERCURY_ISA_VERSION
	.align		4
        /*0020*/ 	.byte	0x03, 0x5f
        /*0022*/ 	.short	0x0101


	//----- nvinfo : EIATTR_VRC_CTA_INIT_COUNT
	.align		4
        /*0024*/ 	.byte	0x02, 0x4a
	.zero		1
	.zero		1


	//----- nvinfo : EIATTR_EXIT_INSTR_OFFSETS
	.align		4
        /*0028*/ 	.byte	0x04, 0x1c
        /*002a*/ 	.short	(.L_172 - .L_171)


	//   ....[0]....
.L_171:
        /*002c*/ 	.word	0x00000010


	//----- nvinfo : EIATTR_MAX_THREADS
	.align		4
.L_172:
        /*0030*/ 	.byte	0x04, 0x05
        /*0032*/ 	.short	(.L_174 - .L_173)
.L_173:
        /*0034*/ 	.word	0x00000180
        /*0038*/ 	.word	0x00000001
        /*003c*/ 	.word	0x00000001


	//----- nvinfo : EIATTR_CBANK_PARAM_SIZE
	.align		4
.L_174:
        /*0040*/ 	.byte	0x03, 0x19
        /*0042*/ 	.short	0x0a80


	//----- nvinfo : EIATTR_PARAM_CBANK
	.align		4
        /*0044*/ 	.byte	0x04, 0x0a
        /*0046*/ 	.short	(.L_176 - .L_175)
	.align		4
.L_175:
        /*0048*/ 	.word	index@(.nv.constant0._ZN7cutlass13device_kernelIN5flash11enable_sm90INS1_16FlashAttnFwdSm90INS1_25CollectiveMainloopFwdSm90ILi2EN4cute5tupleIJNS5_1CILi1EEES8_S8_EEENS6_IJNS7_ILi128EEESA_SA_EEELi128ENS_6half_tEfNS_4arch4Sm90ELb1ELb0ELb1ELb1ELb0ELb0ELb0ELb1ELb1ELb1ELb0ELb0EEENS1_21CollectiveEpilogueFwdISB_S9_SC_SE_Li256ELb1ELb1ELb0ELb0EEENS1_36VarlenDynamicPersistentTileSchedulerILi128ELi128ELi256ELi128ELb0ELb1ELb1ELb1ELb1ELb1EEEEEEEEEvNT_6ParamsE)
        /*004c*/ 	.short	0x0380
        /*004e*/ 	.short	0x0a80


	//----- nvinfo : EIATTR_SW_WAR
	.align		4
.L_176:
        /*0050*/ 	.byte	0x04, 0x36
        /*0052*/ 	.short	(.L_178 - .L_177)
.L_177:
        /*0054*/ 	.word	0x00000008
.L_178:


//--------------------- .nv.info._ZN7cutlass13device_kernelIN5flash11enable_sm90INS1_16FlashAttnFwdSm90INS1_25CollectiveMainloopFwdSm90ILi2EN4cute5tupleIJNS5_1CILi1EEES8_S8_EEENS6_IJNS7_ILi128EEESA_SA_EEELi128ENS_6half_tEfNS_4arch4Sm90ELb1ELb0ELb1ELb1ELb0ELb1ELb0ELb1ELb1ELb1ELb0ELb0EEENS1_21CollectiveEpilogueFwdISB_S9_SC_SE_Li256ELb1ELb1ELb0ELb0EEENS1_36VarlenDynamicPersistentTileSchedulerILi128ELi128ELi256ELi128ELb0ELb1ELb1ELb1ELb1ELb1EEEEEEEEEvNT_6ParamsE --------------------------
	.section	.nv.info._ZN7cutlass13device_kernelIN5flash11enable_sm90INS1_16FlashAttnFwdSm90INS1_25CollectiveMainloopFwdSm90ILi2EN4cute5tupleIJNS5_1CILi1EEES8_S8_EEENS6_IJNS7_ILi128EEESA_SA_EEELi128ENS_6half_tEfNS_4arch4Sm90ELb1ELb0ELb1ELb1ELb0ELb1ELb0ELb1ELb1ELb1ELb0ELb0EEENS1_21CollectiveEpilogueFwdISB_S9_SC_SE_Li256ELb1ELb1ELb0ELb0EEENS1_36VarlenDynamicPersistentTileSchedulerILi128ELi128ELi256ELi128ELb0ELb1ELb1ELb1ELb1ELb1EEEEEEEEEvNT_6ParamsE,"",@"SHT_CUDA_INFO"
	.sectionflags	@""
	.align	4


	//----- nvinfo : EIATTR_CUDA_API_VERSION
	.align		4
        /*0000*/ 	.byte	0x04, 0x37
        /*0002*/ 	.short	(.L_180 - .L_179)
.L_179:
        /*0004*/ 	.word	0x00000082


	//----- nvinfo : EIATTR_KPARAM_INFO
	.align		4
.L_180:
        /*0008*/ 	.byte	0x04, 0x17
        /*000a*/ 	.short	(.L_182 - .L_181)
.L_181:
        /*000c*/ 	.word	0x00000000
        /*0010*/ 	.short	0x0000
        /*0012*/ 	.short	0x0000
        /*0014*/ 	.byte	0x00, 0xf0, 0x01, 0x2a


	//----- nvinfo : EIATTR_SPARSE_MMA_MASK
	.align		4
.L_182:
        /*0018*/ 	.byte	0x03, 0x50
        /*001a*/ 	.short	0x0000


	//----- nvinfo : EIATTR_MAXREG_COUNT
	.align		4
        /*001c*/ 	.byte	0x03, 0x1b
        /*001e*/ 	.short	0x00a8


	//----- nvinfo : EIATTR_MERCURY_ISA_VERSION
	.align		4
        /*0020*/ 	.byte	0x03, 0x5f
        /*0022*/ 	.short	0x0101


	//----- nvinfo : EIATTR_VRC_CTA_INIT_COUNT
	.align		4
        /*0024*/ 	.byte	0x02, 0x4a
	.zero		1
	.zero		1


	//----- nvinfo : EIATTR_EXIT_INSTR_OFFSETS
	.align		4
        /*0028*/ 	.byte	0x04, 0x1c
        /*002a*/ 	.short	(.L_184 - .L_183)


	//   ....[0]....
.L_183:
        /*002c*/ 	.word	0x00000010


	//----- nvinfo : EIATTR_MAX_THREADS
	.align		4
.L_184:
        /*0030*/ 	.byte	0x04, 0x05
        /*0032*/ 	.short	(.L_186 - .L_185)
.L_185:
        /*0034*/ 	.word	0x00000180
        /*0038*/ 	.word	0x00000001
        /*003c*/ 	.word	0x00000001


	//----- nvinfo : EIATTR_CBANK_PARAM_SIZE
	.align		4
.L_186:
        /*0040*/ 	.byte	0x03, 0x19
        /*0042*/ 	.short	0x0a80


	//----- nvinfo : EIATTR_PARAM_CBANK
	.align		4
        /*0044*/ 	.byte	0x04, 0x0a
        /*0046*/ 	.short	(.L_188 - .L_187)
	.align		4
.L_187:
        /*0048*/ 	.word	index@(.nv.constant0._ZN7cutlass13device_kernelIN5flash11enable_sm90INS1_16FlashAttnFwdSm90INS1_25CollectiveMainloopFwdSm90ILi2EN4cute5tupleIJNS5_1CILi1EEES8_S8_EEENS6_IJNS7_ILi128EEESA_SA_EEELi128ENS_6half_tEfNS_4arch4Sm90ELb1ELb0ELb1ELb1ELb0ELb1ELb0ELb1ELb1ELb1ELb0ELb0EEENS1_21CollectiveEpilogueFwdISB_S9_SC_SE_Li256ELb1ELb1ELb0ELb0EEENS1_36VarlenDynamicPersistentTileSchedulerILi128ELi128ELi256ELi128ELb0ELb1ELb1ELb1ELb1ELb1EEEEEEEEEvNT_6ParamsE)
        /*004c*/ 	.short	0x0380
        /*004e*/ 	.short	0x0a80


	//----- nvinfo : EIATTR_SW_WAR
	.align		4
.L_188:
        /*0050*/ 	.byte	0x04, 0x36
        /*0052*/ 	.short	(.L_190 - .L_189)
.L_189:
        /*0054*/ 	.word	0x00000008
.L_190:


//--------------------- .nv.callgraph             --------------------------
	.section	.nv.callgraph,"",@"SHT_CUDA_CALLGRAPH"
	.align	4
	.sectionentsize	8
	.align		4
        /*0000*/ 	.word	0x00000000
	.align		4
        /*0004*/ 	.word	0xffffffff
	.align		4
        /*0008*/ 	.word	0x00000000
	.align		4
        /*000c*/ 	.word	0xfffffffe
	.align		4
        /*0010*/ 	.word	0x00000000
	.align		4
        /*0014*/ 	.word	0xfffffffd
	.align		4
        /*0018*/ 	.word	0x00000000
	.align		4
        /*001c*/ 	.word	0xfffffffc


//--------------------- .nv.constant4             --------------------------
	.section	.nv.constant4,"a",@progbits
	.align	8
	.align		8
.nv.constant4:
        /*0000*/ 	.dword	_ZN82_INTERNAL_6a3bdbc2_46_flash_fwd_hdim128_fp16_softcap_packgqa_sm90_cu_49158569_32004cuda3std3__45__cpo5beginE
	.align		8
        /*0008*/ 	.dword	_ZN82_INTERNAL_6a3bdbc2_46_flash_fwd_hdim128_fp16_softcap_packgqa_sm90_cu_49158569_32004cuda3std3__45__cpo3endE
	.align		8
        /*0010*/ 	.dword	_ZN82_INTERNAL_6a3bdbc2_46_flash_fwd_hdim128_fp16_softcap_packgqa_sm90_cu_49158569_32004cuda3std3__45__cpo6cbeginE
	.align		8
        /*0018*/ 	.dword	_ZN82_INTERNAL_6a3bdbc2_46_flash_fwd_hdim128_fp16_softcap_packgqa_sm90_cu_49158569_32004cuda3std3__45__cpo4cendE
	.align		8
        /*0020*/ 	.dword	_ZN82_INTERNAL_6a3bdbc2_46_flash_fwd_hdim128_fp16_softcap_packgqa_sm90_cu_49158569_32004cuda3std3__484_GLOBAL__N__6a3bdbc2_46_flash_fwd_hdim128_fp16_softcap_packgqa_sm90_cu_49158569_32006ignoreE
	.align		8
        /*0028*/ 	.dword	_ZN82_INTERNAL_6a3bdbc2_46_flash_fwd_hdim128_fp16_softcap_packgqa_sm90_cu_49158569_32004cuda3std3__419piecewise_constructE
	.align		8
        /*0030*/ 	.dword	_ZN82_INTERNAL_6a3bdbc2_46_flash_fwd_hdim128_fp16_softcap_packgqa_sm90_cu_49158569_32004cuda3std3__48in_placeE
	.align		8
        /*0038*/ 	.dword	_ZN82_INTERNAL_6a3bdbc2_46_flash_fwd_hdim128_fp16_softcap_packgqa_sm90_cu_49158569_32004cuda3std6ranges3__45__cpo4swapE
	.align		8
        /*0040*/ 	.dword	_ZN82_INTERNAL_6a3bdbc2_46_flash_fwd_hdim128_fp16_softcap_packgqa_sm90_cu_49158569_32004cuda3std6ranges3__45__cpo9iter_moveE
	.align		8
        /*0048*/ 	.dword	_ZN82_INTERNAL_6a3bdbc2_46_flash_fwd_hdim128_fp16_softcap_packgqa_sm90_cu_49158569_32004cute7productE
	.align		8
        /*0050*/ 	.dword	_ZN82_INTERNAL_6a3bdbc2_46_flash_fwd_hdim128_fp16_softcap_packgqa_sm90_cu_49158569_32004cute1_E


//--------------------- .text._ZN7cutlass13device_kernelIN5flash11enable_sm90INS1_16FlashAttnFwdSm90INS1_25CollectiveMainloopFwdSm90ILi2EN4cute5tupleIJNS5_1CILi1EEES8_S8_EEENS6_IJNS7_ILi128EEENS7_ILi176EEESA_EEELi128ENS_6half_tEfNS_4arch4Sm90ELb0ELb0ELb1ELb0ELb0ELb0ELb0ELb1ELb1ELb1ELb0ELb0EEENS1_21CollectiveEpilogueFwdINS6_IJSA_SA_SB_EEES9_SD_SF_Li256ELb0ELb1ELb0ELb0EEENS1_29StaticPersistentTileSchedulerILb0EEEEEEEEEvNT_6ParamsE --------------------------
	.section	.text._ZN7cutlass13device_kernelIN5flash11enable_sm90INS1_16FlashAttnFwdSm90INS1_25CollectiveMainloopFwdSm90ILi2EN4cute5tupleIJNS5_1CILi1EEES8_S8_EEENS6_IJNS7_ILi128EEENS7_ILi176EEESA_EEELi128ENS_6half_tEfNS_4arch4Sm90ELb0ELb0ELb1ELb0ELb0ELb0ELb0ELb1ELb1ELb1ELb0ELb0EEENS1_21CollectiveEpilogueFwdINS6_IJSA_SA_SB_EEES9_SD_SF_Li256ELb0ELb1ELb0ELb0EEENS1_29StaticPersistentTileSchedulerILb0EEEEEEEEEvNT_6ParamsE,"ax",@progbits
	.align	128
.text._ZN7cutlass13device_kernelIN5flash11enable_sm90INS1_16FlashAttnFwdSm90INS1_25CollectiveMainloopFwdSm90ILi2EN4cute5tupleIJNS5_1CILi1EEES8_S8_EEENS6_IJNS7_ILi128EEENS7_ILi176EEESA_EEELi128ENS_6half_tEfNS_4arch4Sm90ELb0ELb0ELb1ELb0ELb0ELb0ELb0ELb1ELb1ELb1ELb0ELb0EEENS1_21CollectiveEpilogueFwdINS6_IJSA_SA_SB_EEES9_SD_SF_Li256ELb0ELb1ELb0ELb0EEENS1_29StaticPersistentTileSchedulerILb0EEEEEEEEEvNT_6ParamsE:
        .type           _ZN7cutlass13device_kernelIN5flash11enable_sm90INS1_16FlashAttnFwdSm90INS1_25CollectiveMainloopFwdSm90ILi2EN4cute5tupleIJNS5_1CILi1EEES8_S8_EEENS6_IJNS7_ILi128EEENS7_ILi176EEESA_EEELi128ENS_6half_tEfNS_4arch4Sm90ELb0ELb0ELb1ELb0ELb0ELb0ELb0ELb1ELb1ELb1ELb0ELb0EEENS1_21CollectiveEpilogueFwdINS6_IJSA_SA_SB_EEES9_SD_SF_Li256ELb0ELb1ELb0ELb0EEENS1_29StaticPersistentTileSchedulerILb0EEEEEEEEEvNT_6ParamsE,@function
        .size           _ZN7cutlass13device_kernelIN5flash11enable_sm90INS1_16FlashAttnFwdSm90INS1_25CollectiveMainloopFwdSm90ILi2EN4cute5tupleIJNS5_1CILi1EEES8_S8_EEENS6_IJNS7_ILi128EEENS7_ILi176EEESA_EEELi128ENS_6half_tEfNS_4arch4Sm90ELb0ELb0ELb1ELb0ELb0ELb0ELb0ELb1ELb1ELb1ELb0ELb0EEENS1_21CollectiveEpilogueFwdINS6_IJSA_SA_SB_EEES9_SD_SF_Li256ELb0ELb1ELb0ELb0EEENS1_29StaticPersistentTileSchedulerILb0EEEEEEEEEvNT_6ParamsE,(.L_x_10 - _ZN7cutlass13device_kernelIN5flash11enable_sm90INS1_16FlashAttnFwdSm90INS1_25CollectiveMainloopFwdSm90ILi2EN4cute5tupleIJNS5_1CILi1EEES8_S8_EEENS6_IJNS7_ILi128EEENS7_ILi176EEESA_EEELi128ENS_6half_tEfNS_4arch4Sm90ELb0ELb0ELb1ELb0ELb0ELb0ELb0ELb1ELb1ELb1ELb0ELb0EEENS1_21CollectiveEpilogueFwdINS6_IJSA_SA_SB_EEES9_SD_SF_Li256ELb0ELb1ELb0ELb0EEENS1_29StaticPersistentTileSchedulerILb0EEEEEEEEEvNT_6ParamsE)
        .other          _ZN7cutlass13device_kernelIN5flash11enable_sm90INS1_16FlashAttnFwdSm90INS1_25CollectiveMainloopFwdSm90ILi2EN4cute5tupleIJNS5_1CILi1EEES8_S8_EEENS6_IJNS7_ILi128EEENS7_ILi176EEESA_EEELi128ENS_6half_tEfNS_4arch4Sm90ELb0ELb0ELb1ELb0ELb0ELb0ELb0ELb1ELb1ELb1ELb0ELb0EEENS1_21CollectiveEpilogueFwdINS6_IJSA_SA_SB_EEES9_SD_SF_Li256ELb0ELb1ELb0ELb0EEENS1_29StaticPersistentTileSchedulerILb0EEEEEEEEEvNT_6ParamsE,@"STO_CUDA_ENTRY STV_DEFAULT"
_ZN7cutlass13device_kernelIN5flash11enable_sm90INS1_16FlashAttnFwdSm90INS1_25CollectiveMainloopFwdSm90ILi2EN4cute5tupleIJNS5_1CILi1EEES8_S8_EEENS6_IJNS7_ILi128EEENS7_ILi176EEESA_EEELi128ENS_6half_tEfNS_4arch4Sm90ELb0ELb0ELb1ELb0ELb0ELb0ELb0ELb1ELb1ELb1ELb0ELb0EEENS1_21CollectiveEpilogueFwdINS6_IJSA_SA_SB_EEES9_SD_SF_Li256ELb0ELb1ELb0ELb0EEENS1_29StaticPersistentTileSchedulerILb0EEEEEEEEEvNT_6ParamsE:
[----:B------:R-:W-:Y:S01]  /*0000*/  LDC R1, c[0x0][0x37c] ;  /* 0x0000df00ff017b82 */ /* 0x000fe20000000800 */
[----:B------:R-:W-:Y:S05]  /*0010*/  EXIT ;  /* 0x000000000000794d */ /* 0x000fea0003800000 */
.L_x_0:
[----:B------:R-:W-:-:S00]  /*0020*/  BRA `(.L_x_0) ;  /* 0xfffffffc00fc7947 */ /* 0x000fc0000383ffff */
[----:B------:R-:W-:-:S00]  /*0030*/  NOP ;  /* 0x0000000000007918 */ /* 0x000fc00000000000 */
        /* <DEDUP_REMOVED lines=12> */
.L_x_10:


//--------------------- .text._ZN7cutlass13device_kernelIN5flash11enable_sm90INS1_16FlashAttnFwdSm90INS1_25CollectiveMainloopFwdSm90ILi2EN4cute5tupleIJNS5_1CILi2EEENS7_ILi1EEES9_EEENS6_IJNS7_ILi128EEENS7_ILi176EEESB_EEELi128ENS_6half_tEfNS_4arch4Sm90ELb0ELb0ELb1ELb0ELb0ELb0ELb0ELb1ELb1ELb1ELb0ELb0EEENS1_21CollectiveEpilogueFwdINS6_IJSB_SB_SC_EEESA_SE_SG_Li256ELb0ELb1ELb0ELb0EEENS1_29StaticPersistentTileSchedulerILb0EEEEEEEEEvNT_6ParamsE --------------------------
	.section	.text._ZN7cutlass13device_kernelIN5flash11enable_sm90INS1_16FlashAttnFwdSm90INS1_25CollectiveMainloopFwdSm90ILi2EN4cute5tupleIJNS5_1CILi2EEENS7_ILi1EEES9_EEENS6_IJNS7_ILi128EEENS7_ILi176EEESB_EEELi128ENS_6half_tEfNS_4arch4Sm90ELb0ELb0ELb1ELb0ELb0ELb0ELb0ELb1ELb1ELb1ELb0ELb0EEENS1_21CollectiveEpilogueFwdINS6_IJSB_SB_SC_EEESA_SE_SG_Li256ELb0ELb1ELb0ELb0EEENS1_29StaticPersistentTileSchedulerILb0EEEEEEEEEvNT_6ParamsE,"ax",@progbits
	.align	128
.text._ZN7cutlass13device_kernelIN5flash11enable_sm90INS1_16FlashAttnFwdSm90INS1_25CollectiveMainloopFwdSm90ILi2EN4cute5tupleIJNS5_1CILi2EEENS7_ILi1EEES9_EEENS6_IJNS7_ILi128EEENS7_ILi176EEESB_EEELi128ENS_6half_tEfNS_4arch4Sm90ELb0ELb0ELb1ELb0ELb0ELb0ELb0ELb1ELb1ELb1ELb0ELb0EEENS1_21CollectiveEpilogueFwdINS6_IJSB_SB_SC_EEESA_SE_SG_Li256ELb0ELb1ELb0ELb0EEENS1_29StaticPersistentTileSchedulerILb0EEEEEEEEEvNT_6ParamsE:
        .type           _ZN7cutlass13device_kernelIN5flash11enable_sm90INS1_16FlashAttnFwdSm90INS1_25CollectiveMainloopFwdSm90ILi2EN4cute5tupleIJNS5_1CILi2EEENS7_ILi1EEES9_EEENS6_IJNS7_ILi128EEENS7_ILi176EEESB_EEELi128ENS_6half_tEfNS_4arch4Sm90ELb0ELb0ELb1ELb0ELb0ELb0ELb0ELb1ELb1ELb1ELb0ELb0EEENS1_21CollectiveEpilogueFwdINS6_IJSB_SB_SC_EEESA_SE_SG_Li256ELb0ELb1ELb0ELb0EEENS1_29StaticPersistentTileSchedulerILb0EEEEEEEEEvNT_6ParamsE,@function
        .size           _ZN7cutlass13device_kernelIN5flash11enable_sm90INS1_16FlashAttnFwdSm90INS1_25CollectiveMainloopFwdSm90ILi2EN4cute5tupleIJNS5_1CILi2EEENS7_ILi1EEES9_EEENS6_IJNS7_ILi128EEENS7_ILi176EEESB_EEELi128ENS_6half_tEfNS_4arch4Sm90ELb0ELb0ELb1ELb0ELb0ELb0ELb0ELb1ELb1ELb1ELb0ELb0EEENS1_21CollectiveEpilogueFwdINS6_IJSB_SB_SC_EEESA_SE_SG_Li256ELb0ELb1ELb0ELb0EEENS1_29StaticPersistentTileSchedulerILb0EEEEEEEEEvNT_6ParamsE,(.L_x_11 - _ZN7cutlass13device_kernelIN5flash11enable_sm90INS1_16FlashAttnFwdSm90INS1_25CollectiveMainloopFwdSm90ILi2EN4cute5tupleIJNS5_1CILi2EEENS7_ILi1EEES9_EEENS6_IJNS7_ILi128EEENS7_ILi176EEESB_EEELi128ENS_6half_tEfNS_4arch4Sm90ELb0ELb0ELb1ELb0ELb0ELb0ELb0ELb1ELb1ELb1ELb0ELb0EEENS1_21CollectiveEpilogueFwdINS6_IJSB_SB_SC_EEESA_SE_SG_Li256ELb0ELb1ELb0ELb0EEENS1_29StaticPersistentTileSchedulerILb0EEEEEEEEEvNT_6ParamsE)
        .other          _ZN7cutlass13device_kernelIN5flash11enable_sm90INS1_16FlashAttnFwdSm90INS1_25CollectiveMainloopFwdSm90ILi2EN4cute5tupleIJNS5_1CILi2EEENS7_ILi1EEES9_EEENS6_IJNS7_ILi128EEENS7_ILi176EEESB_EEELi128ENS_6half_tEfNS_4arch4Sm90ELb0ELb0ELb1ELb0ELb0ELb0ELb0ELb1ELb1ELb1ELb0ELb0EEENS1_21CollectiveEpilogueFwdINS6_IJSB_SB_SC_EEESA_SE_SG_Li256ELb0ELb1ELb0ELb0EEENS1_29StaticPersistentTileSchedulerILb0EEEEEEEEEvNT_6ParamsE,@"STO_CUDA_ENTRY STV_DEFAULT"
_ZN7cutlass13device_kernelIN5flash11enable_sm90INS1_16FlashAttnFwdSm90INS1_25CollectiveMainloopFwdSm90ILi2EN4cute5tupleIJNS5_1CILi2EEENS7_ILi1EEES9_EEENS6_IJNS7_ILi128EEENS7_ILi176EEESB_EEELi128ENS_6half_tEfNS_4arch4Sm90ELb0ELb0ELb1ELb0ELb0ELb0ELb0ELb1ELb1ELb1ELb0ELb0EEENS1_21CollectiveEpilogueFwdINS6_IJSB_SB_SC_EEESA_SE_SG_Li256ELb0ELb1ELb0ELb0EEENS1_29StaticPersistentTileSchedulerILb0EEEEEEEEEvNT_6ParamsE:
[----:B------:R-:W-:Y:S01]  /*0000*/  LDC R1, c[0x0][0x37c] ;  /* 0x0000df00ff017b82 */ /* 0x000fe20000000800 */
[----:B------:R-:W-:Y:S05]  /*0010*/  EXIT ;  /* 0x000000000000794d */ /* 0x000fea0003800000 */
.L_x_1:
        /* <DEDUP_REMOVED lines=14> */
.L_x_11:


//--------------------- .text._ZN7cutlass13device_kernelIN5flash11enable_sm90INS1_16FlashAttnFwdSm90INS1_25CollectiveMainloopFwdSm90ILi2EN4cute5tupleIJNS5_1CILi1EEES8_S8_EEENS6_IJNS7_ILi128EEENS7_ILi176EEESA_EEELi128ENS_6half_tEfNS_4arch4Sm90ELb0ELb0ELb1ELb1ELb0ELb0ELb0ELb1ELb1ELb1ELb0ELb0EEENS1_21CollectiveEpilogueFwdINS6_IJSA_SA_SB_EEES9_SD_SF_Li256ELb1ELb1ELb0ELb0EEENS1_36VarlenDynamicPersistentTileSchedulerILi128ELi176ELi256ELi128ELb0ELb1ELb1ELb0ELb1ELb1EEEEEEEEEvNT_6ParamsE --------------------------
	.section	.text._ZN7cutlass13device_kernelIN5flash11enable_sm90INS1_16FlashAttnFwdSm90INS1_25CollectiveMainloopFwdSm90ILi2EN4cute5tupleIJNS5_1CILi1EEES8_S8_EEENS6_IJNS7_ILi128EEENS7_ILi176EEESA_EEELi128ENS_6half_tEfNS_4arch4Sm90ELb0ELb0ELb1ELb1ELb0ELb0ELb0ELb1ELb1ELb1ELb0ELb0EEENS1_21CollectiveEpilogueFwdINS6_IJSA_SA_SB_EEES9_SD_SF_Li256ELb1ELb1ELb0ELb0EEENS1_36VarlenDynamicPersistentTileSchedulerILi128ELi176ELi256ELi128ELb0ELb1ELb1ELb0ELb1ELb1EEEEEEEEEvNT_6ParamsE,"ax",@progbits
	.align	128
.text._ZN7cutlass13device_kernelIN5flash11enable_sm90INS1_16FlashAttnFwdSm90INS1_25CollectiveMainloopFwdSm90ILi2EN4cute5tupleIJNS5_1CILi1EEES8_S8_EEENS6_IJNS7_ILi128EEENS7_ILi176EEESA_EEELi128ENS_6half_tEfNS_4arch4Sm90ELb0ELb0ELb1ELb1ELb0ELb0ELb0ELb1ELb1ELb1ELb0ELb0EEENS1_21CollectiveEpilogueFwdINS6_IJSA_SA_SB_EEES9_SD_SF_Li256ELb1ELb1ELb0ELb0EEENS1_36VarlenDynamicPersistentTileSchedulerILi128ELi176ELi256ELi128ELb0ELb1ELb1ELb0ELb1ELb1EEEEEEEEEvNT_6ParamsE:
        .type           _ZN7cutlass13device_kernelIN5flash11enable_sm90INS1_16FlashAttnFwdSm90INS1_25CollectiveMainloopFwdSm90ILi2EN4cute5tupleIJNS5_1CILi1EEES8_S8_EEENS6_IJNS7_ILi128EEENS7_ILi176EEESA_EEELi128ENS_6half_tEfNS_4arch4Sm90ELb0ELb0ELb1ELb1ELb0ELb0ELb0ELb1ELb1ELb1ELb0ELb0EEENS1_21CollectiveEpilogueFwdINS6_IJSA_SA_SB_EEES9_SD_SF_Li256ELb1ELb1ELb0ELb0EEENS1_36VarlenDynamicPersistentTileSchedulerILi128ELi176ELi256ELi128ELb0ELb1ELb1ELb0ELb1ELb1EEEEEEEEEvNT_6ParamsE,@function
        .size           _ZN7cutlass13device_kernelIN5flash11enable_sm90INS1_16FlashAttnFwdSm90INS1_25CollectiveMainloopFwdSm90ILi2EN4cute5tupleIJNS5_1CILi1EEES8_S8_EEENS6_IJNS7_ILi128EEENS7_ILi176EEESA_EEELi128ENS_6half_tEfNS_4arch4Sm90ELb0ELb0ELb1ELb1ELb0ELb0ELb0ELb1ELb1ELb1ELb0ELb0EEENS1_21CollectiveEpilogueFwdINS6_IJSA_SA_SB_EEES9_SD_SF_Li256ELb1ELb1ELb0ELb0EEENS1_36VarlenDynamicPersistentTileSchedulerILi128ELi176ELi256ELi128ELb0ELb1ELb1ELb0ELb1ELb1EEEEEEEEEvNT_6ParamsE,(.L_x_12 - _ZN7cutlass13device_kernelIN5flash11enable_sm90INS1_16FlashAttnFwdSm90INS1_25CollectiveMainloopFwdSm90ILi2EN4cute5tupleIJNS5_1CILi1EEES8_S8_EEENS6_IJNS7_ILi128EEENS7_ILi176EEESA_EEELi128ENS_6half_tEfNS_4arch4Sm90ELb0ELb0ELb1ELb1ELb0ELb0ELb0ELb1ELb1ELb1ELb0ELb0EEENS1_21CollectiveEpilogueFwdINS6_IJSA_SA_SB_EEES9_SD_SF_Li256ELb1ELb1ELb0ELb0EEENS1_36VarlenDynamicPersistentTileSchedulerILi128ELi176ELi256ELi128ELb0ELb1ELb1ELb0ELb1ELb1EEEEEEEEEvNT_6ParamsE)
        .other          _ZN7cutlass13device_kernelIN5flash11enable_sm90INS1_16FlashAttnFwdSm90INS1_25CollectiveMainloopFwdSm90ILi2EN4cute5tupleIJNS5_1CILi1EEES8_S8_EEENS6_IJNS7_ILi128EEENS7_ILi176EEESA_EEELi128ENS_6half_tEfNS_4arch4Sm90ELb0ELb0ELb1ELb1ELb0ELb0ELb0ELb1ELb1ELb1ELb0ELb0EEENS1_21CollectiveEpilogueFwdINS6_IJSA_SA_SB_EEES9_SD_SF_Li256ELb1ELb1ELb0ELb0EEENS1_36VarlenDynamicPersistentTileSchedulerILi128ELi176ELi256ELi128ELb0ELb1ELb1ELb0ELb1ELb1EEEEEEEEEvNT_6ParamsE,@"STO_CUDA_ENTRY STV_DEFAULT"
_ZN7cutlass13device_kernelIN5flash11enable_sm90INS1_16FlashAttnFwdSm90INS1_25CollectiveMainloopFwdSm90ILi2EN4cute5tupleIJNS5_1CILi1EEES8_S8_EEENS6_IJNS7_ILi128EEENS7_ILi176EEESA_EEELi128ENS_6half_tEfNS_4arch4Sm90ELb0ELb0ELb1ELb1ELb0ELb0ELb0ELb1ELb1ELb1ELb0ELb0EEENS1_21CollectiveEpilogueFwdINS6_IJSA_SA_SB_EEES9_SD_SF_Li256ELb1ELb1ELb0ELb0EEENS1_36VarlenDynamicPersistentTileSchedulerILi128ELi176ELi256ELi128ELb0ELb1ELb1ELb0ELb1ELb1EEEEEEEEEvNT_6ParamsE:
[----:B------:R-:W-:Y:S01]  /*0000*/  LDC R1, c[0x0][0x37c] ;  /* 0x0000df00ff017b82 */ /* 0x000fe20000000800 */
[----:B------:R-:W-:Y:S05]  /*0010*/  EXIT ;  /* 0x000000000000794d */ /* 0x000fea0003800000 */
.L_x_2:
        /* <DEDUP_REMOVED lines=14> */
.L_x_12:


//--------------------- .text._ZN7cutlass13device_kernelIN5flash11enable_sm90INS1_16FlashAttnFwdSm90INS1_25CollectiveMainloopFwdSm90ILi2EN4cute5tupleIJNS5_1CILi1EEES8_S8_EEENS6_IJNS7_ILi128EEENS7_ILi176EEESA_EEELi128ENS_6half_tEfNS_4arch4Sm90ELb0ELb0ELb1ELb1ELb0ELb1ELb0ELb1ELb1ELb1ELb0ELb0EEENS1_21CollectiveEpilogueFwdINS6_IJSA_SA_SB_EEES9_SD_SF_Li256ELb1ELb1ELb0ELb0EEENS1_36VarlenDynamicPersistentTileSchedulerILi128ELi176ELi256ELi128ELb0ELb1ELb1ELb0ELb1ELb1EEEEEEEEEvNT_6ParamsE --------------------------
	.section	.text._ZN7cutlass13device_kernelIN5flash11enable_sm90INS1_16FlashAttnFwdSm90INS1_25CollectiveMainloopFwdSm90ILi2EN4cute5tupleIJNS5_1CILi1EEES8_S8_EEENS6_IJNS7_ILi128EEENS7_ILi176EEESA_EEELi128ENS_6half_tEfNS_4arch4Sm90ELb0ELb0ELb1ELb1ELb0ELb1ELb0ELb1ELb1ELb1ELb0ELb0EEENS1_21CollectiveEpilogueFwdINS6_IJSA_SA_SB_EEES9_SD_SF_Li256ELb1ELb1ELb0ELb0EEENS1_36VarlenDynamicPersistentTileSchedulerILi128ELi176ELi256ELi128ELb0ELb1ELb1ELb0ELb1ELb1EEEEEEEEEvNT_6ParamsE,"ax",@progbits
	.align	128
.text._ZN7cutlass13device_kernelIN5flash11enable_sm90INS1_16FlashAttnFwdSm90INS1_25CollectiveMainloopFwdSm90ILi2EN4cute5tupleIJNS5_1CILi1EEES8_S8_EEENS6_IJNS7_ILi128EEENS7_ILi176EEESA_EEELi128ENS_6half_tEfNS_4arch4Sm90ELb0ELb0ELb1ELb1ELb0ELb1ELb0ELb1ELb1ELb1ELb0ELb0EEENS1_21CollectiveEpilogueFwdINS6_IJSA_SA_SB_EEES9_SD_SF_Li256ELb1ELb1ELb0ELb0EEENS1_36VarlenDynamicPersistentTileSchedulerILi128ELi176ELi256ELi128ELb0ELb1ELb1ELb0ELb1ELb1EEEEEEEEEvNT_6ParamsE:
        .type           _ZN7cutlass13device_kernelIN5flash11enable_sm90INS1_16FlashAttnFwdSm90INS1_25CollectiveMainloopFwdSm90ILi2EN4cute5tupleIJNS5_1CILi1EEES8_S8_EEENS6_IJNS7_ILi128EEENS7_ILi176EEESA_EEELi128ENS_6half_tEfNS_4arch4Sm90ELb0ELb0ELb1ELb1ELb0ELb1ELb0ELb1ELb1ELb1ELb0ELb0EEENS1_21CollectiveEpilogueFwdINS6_IJSA_SA_SB_EEES9_SD_SF_Li256ELb1ELb1ELb0ELb0EEENS1_36VarlenDynamicPersistentTileSchedulerILi128ELi176ELi256ELi128ELb0ELb1ELb1ELb0ELb1ELb1EEEEEEEEEvNT_6ParamsE,@function
        .size           _ZN7cutlass13device_kernelIN5flash11enable_sm90INS1_16FlashAttnFwdSm90INS1_25CollectiveMainloopFwdSm90ILi2EN4cute5tupleIJNS5_1CILi1EEES8_S8_EEENS6_IJNS7_ILi128EEENS7_ILi176EEESA_EEELi128ENS_6half_tEfNS_4arch4Sm90ELb0ELb0ELb1ELb1ELb0ELb1ELb0ELb1ELb1ELb1ELb0ELb0EEENS1_21CollectiveEpilogueFwdINS6_IJSA_SA_SB_EEES9_SD_SF_Li256ELb1ELb1ELb0ELb0EEENS1_36VarlenDynamicPersistentTileSchedulerILi128ELi176ELi256ELi128ELb0ELb1ELb1ELb0ELb1ELb1EEEEEEEEEvNT_6ParamsE,(.L_x_13 - _ZN7cutlass13device_kernelIN5flash11enable_sm90INS1_16FlashAttnFwdSm90INS1_25CollectiveMainloopFwdSm90ILi2EN4cute5tupleIJNS5_1CILi1EEES8_S8_EEENS6_IJNS7_ILi128EEENS7_ILi176EEESA_EEELi128ENS_6half_tEfNS_4arch4Sm90ELb0ELb0ELb1ELb1ELb0ELb1ELb0ELb1ELb1ELb1ELb0ELb0EEENS1_21CollectiveEpilogueFwdINS6_IJSA_SA_SB_EEES9_SD_SF_Li256ELb1ELb1ELb0ELb0EEENS1_36VarlenDynamicPersistentTileSchedulerILi128ELi176ELi256ELi128ELb0ELb1ELb1ELb0ELb1ELb1EEEEEEEEEvNT_6ParamsE)
        .other          _ZN7cutlass13device_kernelIN5flash11enable_sm90INS1_16FlashAttnFwdSm90INS1_25CollectiveMainloopFwdSm90ILi2EN4cute5tupleIJNS5_1CILi1EEES8_S8_EEENS6_IJNS7_ILi128EEENS7_ILi176EEESA_EEELi128ENS_6half_tEfNS_4arch4Sm90ELb0ELb0ELb1ELb1ELb0ELb1ELb0ELb1ELb1ELb1ELb0ELb0EEENS1_21CollectiveEpilogueFwdINS6_IJSA_SA_SB_EEES9_SD_SF_Li256ELb1ELb1ELb0ELb0EEENS1_36VarlenDynamicPersistentTileSchedulerILi128ELi176ELi256ELi128ELb0ELb1ELb1ELb0ELb1ELb1EEEEEEEEEvNT_6ParamsE,@"STO_CUDA_ENTRY STV_DEFAULT"
_ZN7cutlass13device_kernelIN5flash11enable_sm90INS1_16FlashAttnFwdSm90INS1_25CollectiveMainloopFwdSm90ILi2EN4cute5tupleIJNS5_1CILi1EEES8_S8_EEENS6_IJNS7_ILi128EEENS7_ILi176EEESA_EEELi128ENS_6half_tEfNS_4arch4Sm90ELb0ELb0ELb1ELb1ELb0ELb1ELb0ELb1ELb1ELb1ELb0ELb0EEENS1_21CollectiveEpilogueFwdINS6_IJSA_SA_SB_EEES9_SD_SF_Li256ELb1ELb1ELb0ELb0EEENS1_36VarlenDynamicPersistentTileSchedulerILi128ELi176ELi256ELi128ELb0ELb1ELb1ELb0ELb1ELb1EEEEEEEEEvNT_6ParamsE:
[----:B------:R-:W-:Y:S01]  /*0000*/  LDC R1, c[0x0][0x37c] ;  /* 0x0000df00ff017b82 */ /* 0x000fe20000000800 */
[----:B------:R-:W-:Y:S05]  /*0010*/  EXIT ;  /* 0x000000000000794d */ /* 0x000fea0003800000 */
.L_x_3:
        /* <DEDUP_REMOVED lines=14> */
.L_x_13:


//--------------------- .text._ZN7cutlass13device_kernelIN5flash11enable_sm90INS1_16FlashAttnFwdSm90INS1_25CollectiveMainloopFwdSm90ILi2EN4cute5tupleIJNS5_1CILi1EEES8_S8_EEENS6_IJNS7_ILi128EEESA_SA_EEELi128ENS_6half_tEfNS_4arch4Sm90ELb0ELb1ELb1ELb0ELb0ELb0ELb0ELb1ELb1ELb1ELb0ELb0EEENS1_21CollectiveEpilogueFwdISB_S9_SC_SE_Li256ELb0ELb1ELb0ELb0EEENS1_30DynamicPersistentTileSchedulerILi256ELi128ELb0ELb1ELb1EEEEEEEEEvNT_6ParamsE --------------------------
	.section	.text._ZN7cutlass13device_kernelIN5flash11enable_sm90INS1_16FlashAttnFwdSm90INS1_25CollectiveMainloopFwdSm90ILi2EN4cute5tupleIJNS5_1CILi1EEES8_S8_EEENS6_IJNS7_ILi128EEESA_SA_EEELi128ENS_6half_tEfNS_4arch4Sm90ELb0ELb1ELb1ELb0ELb0ELb0ELb0ELb1ELb1ELb1ELb0ELb0EEENS1_21CollectiveEpilogueFwdISB_S9_SC_SE_Li256ELb0ELb1ELb0ELb0EEENS1_30DynamicPersistentTileSchedulerILi256ELi128ELb0ELb1ELb1EEEEEEEEEvNT_6ParamsE,"ax",@progbits
	.align	128
.text._ZN7cutlass13device_kernelIN5flash11enable_sm90INS1_16FlashAttnFwdSm90INS1_25CollectiveMainloopFwdSm90ILi2EN4cute5tupleIJNS5_1CILi1EEES8_S8_EEENS6_IJNS7_ILi128EEESA_SA_EEELi128ENS_6half_tEfNS_4arch4Sm90ELb0ELb1ELb1ELb0ELb0ELb0ELb0ELb1ELb1ELb1ELb0ELb0EEENS1_21CollectiveEpilogueFwdISB_S9_SC_SE_Li256ELb0ELb1ELb0ELb0EEENS1_30DynamicPersistentTileSchedulerILi256ELi128ELb0ELb1ELb1EEEEEEEEEvNT_6ParamsE:
        .type           _ZN7cutlass13device_kernelIN5flash11enable_sm90INS1_16FlashAttnFwdSm90INS1_25CollectiveMainloopFwdSm90ILi2EN4cute5tupleIJNS5_1CILi1EEES8_S8_EEENS6_IJNS7_ILi128EEESA_SA_EEELi128ENS_6half_tEfNS_4arch4Sm90ELb0ELb1ELb1ELb0ELb0ELb0ELb0ELb1ELb1ELb1ELb0ELb0EEENS1_21CollectiveEpilogueFwdISB_S9_SC_SE_Li256ELb0ELb1ELb0ELb0EEENS1_30DynamicPersistentTileSchedulerILi256ELi128ELb0ELb1ELb1EEEEEEEEEvNT_6ParamsE,@function
        .size           _ZN7cutlass13device_kernelIN5flash11enable_sm90INS1_16FlashAttnFwdSm90INS1_25CollectiveMainloopFwdSm90ILi2EN4cute5tupleIJNS5_1CILi1EEES8_S8_EEENS6_IJNS7_ILi128EEESA_SA_EEELi128ENS_6half_tEfNS_4arch4Sm90ELb0ELb1ELb1ELb0ELb0ELb0ELb0ELb1ELb1ELb1ELb0ELb0EEENS1_21CollectiveEpilogueFwdISB_S9_SC_SE_Li256ELb0ELb1ELb0ELb0EEENS1_30DynamicPersistentTileSchedulerILi256ELi128ELb0ELb1ELb1EEEEEEEEEvNT_6ParamsE,(.L_x_14 - _ZN7cutlass13device_kernelIN5flash11enable_sm90INS1_16FlashAttnFwdSm90INS1_25CollectiveMainloopFwdSm90ILi2EN4cute5tupleIJNS5_1CILi1EEES8_S8_EEENS6_IJNS7_ILi128EEESA_SA_EEELi128ENS_6half_tEfNS_4arch4Sm90ELb0ELb1ELb1ELb0ELb0ELb0ELb0ELb1ELb1ELb1ELb0ELb0EEENS1_21CollectiveEpilogueFwdISB_S9_SC_SE_Li256ELb0ELb1ELb0ELb0EEENS1_30DynamicPersistentTileSchedulerILi256ELi128ELb0ELb1ELb1EEEEEEEEEvNT_6ParamsE)
        .other          _ZN7cutlass13device_kernelIN5flash11enable_sm90INS1_16FlashAttnFwdSm90INS1_25CollectiveMainloopFwdSm90ILi2EN4cute5tupleIJNS5_1CILi1EEES8_S8_EEENS6_IJNS7_ILi128EEESA_SA_EEELi128ENS_6half_tEfNS_4arch4Sm90ELb0ELb1ELb1ELb0ELb0ELb0ELb0ELb1ELb1ELb1ELb0ELb0EEENS1_21CollectiveEpilogueFwdISB_S9_SC_SE_Li256ELb0ELb1ELb0ELb0EEENS1_30DynamicPersistentTileSchedulerILi256ELi128ELb0ELb1ELb1EEEEEEEEEvNT_6ParamsE,@"STO_CUDA_ENTRY STV_DEFAULT"
_ZN7cutlass13device_kernelIN5flash11enable_sm90INS1_16FlashAttnFwdSm90INS1_25CollectiveMainloopFwdSm90ILi2EN4cute5tupleIJNS5_1CILi1EEES8_S8_EEENS6_IJNS7_ILi128EEESA_SA_EEELi128ENS_6half_tEfNS_4arch4Sm90ELb0ELb1ELb1ELb0ELb0ELb0ELb0ELb1ELb1ELb1ELb0ELb0EEENS1_21CollectiveEpilogueFwdISB_S9_SC_SE_Li256ELb0ELb1ELb0ELb0EEENS1_30DynamicPersistentTileSchedulerILi256ELi128ELb0ELb1ELb1EEEEEEEEEvNT_6ParamsE:
[----:B------:R-:W-:Y:S01]  /*0000*/  LDC R1, c[0x0][0x37c] ;  /* 0x0000df00ff017b82 */ /* 0x000fe20000000800 */
[----:B------:R-:W-:Y:S05]  /*0010*/  EXIT ;  /* 0x000000000000794d */ /* 0x000fea0003800000 */
.L_x_4:
        /* <DEDUP_REMOVED lines=14> */
.L_x_14:


//--------------------- .text._ZN7cutlass13device_kernelIN5flash11enable_sm90INS1_16FlashAttnFwdSm90INS1_25CollectiveMainloopFwdSm90ILi2EN4cute5tupleIJNS5_1CILi1EEES8_S8_EEENS6_IJNS7_ILi128EEESA_SA_EEELi128ENS_6half_tEfNS_4arch4Sm90ELb0ELb1ELb1ELb1ELb0ELb0ELb0ELb1ELb1ELb1ELb0ELb0EEENS1_21CollectiveEpilogueFwdISB_S9_SC_SE_Li256ELb1ELb1ELb0ELb0EEENS1_36VarlenDynamicPersistentTileSchedulerILi128ELi128ELi256ELi128ELb0ELb1ELb1ELb1ELb0ELb1EEEEEEEEEvNT_6ParamsE --------------------------
	.section	.text._ZN7cutlass13device_kernelIN5flash11enable_sm90INS1_16FlashAttnFwdSm90INS1_25CollectiveMainloopFwdSm90ILi2EN4cute5tupleIJNS5_1CILi1EEES8_S8_EEENS6_IJNS7_ILi128EEESA_SA_EEELi128ENS_6half_tEfNS_4arch4Sm90ELb0ELb1ELb1ELb1ELb0ELb0ELb0ELb1ELb1ELb1ELb0ELb0EEENS1_21CollectiveEpilogueFwdISB_S9_SC_SE_Li256ELb1ELb1ELb0ELb0EEENS1_36VarlenDynamicPersistentTileSchedulerILi128ELi128ELi256ELi128ELb0ELb1ELb1ELb1ELb0ELb1EEEEEEEEEvNT_6ParamsE,"ax",@progbits
	.align	128
.text._ZN7cutlass13device_kernelIN5flash11enable_sm90INS1_16FlashAttnFwdSm90INS1_25CollectiveMainloopFwdSm90ILi2EN4cute5tupleIJNS5_1CILi1EEES8_S8_EEENS6_IJNS7_ILi128EEESA_SA_EEELi128ENS_6half_tEfNS_4arch4Sm90ELb0ELb1ELb1ELb1ELb0ELb0ELb0ELb1ELb1ELb1ELb0ELb0EEENS1_21CollectiveEpilogueFwdISB_S9_SC_SE_Li256ELb1ELb1ELb0ELb0EEENS1_36VarlenDynamicPersistentTileSchedulerILi128ELi128ELi256ELi128ELb0ELb1ELb1ELb1ELb0ELb1EEEEEEEEEvNT_6ParamsE:
        .type           _ZN7cutlass13device_kernelIN5flash11enable_sm90INS1_16FlashAttnFwdSm90INS1_25CollectiveMainloopFwdSm90ILi2EN4cute5tupleIJNS5_1CILi1EEES8_S8_EEENS6_IJNS7_ILi128EEESA_SA_EEELi128ENS_6half_tEfNS_4arch4Sm90ELb0ELb1ELb1ELb1ELb0ELb0ELb0ELb1ELb1ELb1ELb0ELb0EEENS1_21CollectiveEpilogueFwdISB_S9_SC_SE_Li256ELb1ELb1ELb0ELb0EEENS1_36VarlenDynamicPersistentTileSchedulerILi128ELi128ELi256ELi128ELb0ELb1ELb1ELb1ELb0ELb1EEEEEEEEEvNT_6ParamsE,@function
        .size           _ZN7cutlass13device_kernelIN5flash11enable_sm90INS1_16FlashAttnFwdSm90INS1_25CollectiveMainloopFwdSm90ILi2EN4cute5tupleIJNS5_1CILi1EEES8_S8_EEENS6_IJNS7_ILi128EEESA_SA_EEELi128ENS_6half_tEfNS_4arch4Sm90ELb0ELb1ELb1ELb1ELb0ELb0ELb0ELb1ELb1ELb1ELb0ELb0EEENS1_21CollectiveEpilogueFwdISB_S9_SC_SE_Li256ELb1ELb1ELb0ELb0EEENS1_36VarlenDynamicPersistentTileSchedulerILi128ELi128ELi256ELi128ELb0ELb1ELb1ELb1ELb0ELb1EEEEEEEEEvNT_6ParamsE,(.L_x_15 - _ZN7cutlass13device_kernelIN5flash11enable_sm90INS1_16FlashAttnFwdSm90INS1_25CollectiveMainloopFwdSm90ILi2EN4cute5tupleIJNS5_1CILi1EEES8_S8_EEENS6_IJNS7_ILi128EEESA_SA_EEELi128ENS_6half_tEfNS_4arch4Sm90ELb0ELb1ELb1ELb1ELb0ELb0ELb0ELb1ELb1ELb1ELb0ELb0EEENS1_21CollectiveEpilogueFwdISB_S9_SC_SE_Li256ELb1ELb1ELb0ELb0EEENS1_36VarlenDynamicPersistentTileSchedulerILi128ELi128ELi256ELi128ELb0ELb1ELb1ELb1ELb0ELb1EEEEEEEEEvNT_6ParamsE)
        .other          _ZN7cutlass13device_kernelIN5flash11enable_sm90INS1_16FlashAttnFwdSm90INS1_25CollectiveMainloopFwdSm90ILi2EN4cute5tupleIJNS5_1CILi1EEES8_S8_EEENS6_IJNS7_ILi128EEESA_SA_EEELi128ENS_6half_tEfNS_4arch4Sm90ELb0ELb1ELb1ELb1ELb0ELb0ELb0ELb1ELb1ELb1ELb0ELb0EEENS1_21CollectiveEpilogueFwdISB_S9_SC_SE_Li256ELb1ELb1ELb0ELb0EEENS1_36VarlenDynamicPersistentTileSchedulerILi128ELi128ELi256ELi128ELb0ELb1ELb1ELb1ELb0ELb1EEEEEEEEEvNT_6ParamsE,@"STO_CUDA_ENTRY STV_DEFAULT"
_ZN7cutlass13device_kernelIN5flash11enable_sm90INS1_16FlashAttnFwdSm90INS1_25CollectiveMainloopFwdSm90ILi2EN4cute5tupleIJNS5_1CILi1EEES8_S8_EEENS6_IJNS7_ILi128EEESA_SA_EEELi128ENS_6half_tEfNS_4arch4Sm90ELb0ELb1ELb1ELb1ELb0ELb0ELb0ELb1ELb1ELb1ELb0ELb0EEENS1_21CollectiveEpilogueFwdISB_S9_SC_SE_Li256ELb1ELb1ELb0ELb0EEENS1_36VarlenDynamicPersistentTileSchedulerILi128ELi128ELi256ELi128ELb0ELb1ELb1ELb1ELb0ELb1EEEEEEEEEvNT_6ParamsE:
[----:B------:R-:W-:Y:S01]  /*0000*/  LDC R1, c[0x0][0x37c] ;  /* 0x0000df00ff017b82 */ /* 0x000fe20000000800 */
[----:B------:R-:W-:Y:S05]  /*0010*/  EXIT ;  /* 0x000000000000794d */ /* 0x000fea0003800000 */
.L_x_5:
        /* <DEDUP_REMOVED lines=14> */
.L_x_15:


//--------------------- .text._ZN7cutlass13device_kernelIN5flash11enable_sm90INS1_16FlashAttnFwdSm90INS1_25CollectiveMainloopFwdSm90ILi2EN4cute5tupleIJNS5_1CILi1EEES8_S8_EEENS6_IJNS7_ILi128EEESA_SA_EEELi128ENS_6half_tEfNS_4arch4Sm90ELb0ELb1ELb1ELb1ELb0ELb1ELb0ELb1ELb1ELb1ELb0ELb0EEENS1_21CollectiveEpilogueFwdISB_S9_SC_SE_Li256ELb1ELb1ELb0ELb0EEENS1_36VarlenDynamicPersistentTileSchedulerILi128ELi128ELi256ELi128ELb0ELb1ELb1ELb1ELb0ELb1EEEEEEEEEvNT_6ParamsE --------------------------
	.section	.text._ZN7cutlass13device_kernelIN5flash11enable_sm90INS1_16FlashAttnFwdSm90INS1_25CollectiveMainloopFwdSm90ILi2EN4cute5tupleIJNS5_1CILi1EEES8_S8_EEENS6_IJNS7_ILi128EEESA_SA_EEELi128ENS_6half_tEfNS_4arch4Sm90ELb0ELb1ELb1ELb1ELb0ELb1ELb0ELb1ELb1ELb1ELb0ELb0EEENS1_21CollectiveEpilogueFwdISB_S9_SC_SE_Li256ELb1ELb1ELb0ELb0EEENS1_36VarlenDynamicPersistentTileSchedulerILi128ELi128ELi256ELi128ELb0ELb1ELb1ELb1ELb0ELb1EEEEEEEEEvNT_6ParamsE,"ax",@progbits
	.align	128
.text._ZN7cutlass13device_kernelIN5flash11enable_sm90INS1_16FlashAttnFwdSm90INS1_25CollectiveMainloopFwdSm90ILi2EN4cute5tupleIJNS5_1CILi1EEES8_S8_EEENS6_IJNS7_ILi128EEESA_SA_EEELi128ENS_6half_tEfNS_4arch4Sm90ELb0ELb1ELb1ELb1ELb0ELb1ELb0ELb1ELb1ELb1ELb0ELb0EEENS1_21CollectiveEpilogueFwdISB_S9_SC_SE_Li256ELb1ELb1ELb0ELb0EEENS1_36VarlenDynamicPersistentTileSchedulerILi128ELi128ELi256ELi128ELb0ELb1ELb1ELb1ELb0ELb1EEEEEEEEEvNT_6ParamsE:
        .type           _ZN7cutlass13device_kernelIN5flash11enable_sm90INS1_16FlashAttnFwdSm90INS1_25CollectiveMainloopFwdSm90ILi2EN4cute5tupleIJNS5_1CILi1EEES8_S8_EEENS6_IJNS7_ILi128EEESA_SA_EEELi128ENS_6half_tEfNS_4arch4Sm90ELb0ELb1ELb1ELb1ELb0ELb1ELb0ELb1ELb1ELb1ELb0ELb0EEENS1_21CollectiveEpilogueFwdISB_S9_SC_SE_Li256ELb1ELb1ELb0ELb0EEENS1_36VarlenDynamicPersistentTileSchedulerILi128ELi128ELi256ELi128ELb0ELb1ELb1ELb1ELb0ELb1EEEEEEEEEvNT_6ParamsE,@function
        .size           _ZN7cutlass13device_kernelIN5flash11enable_sm90INS1_16FlashAttnFwdSm90INS1_25CollectiveMainloopFwdSm90ILi2EN4cute5tupleIJNS5_1CILi1EEES8_S8_EEENS6_IJNS7_ILi128EEESA_SA_EEELi128ENS_6half_tEfNS_4arch4Sm90ELb0ELb1ELb1ELb1ELb0ELb1ELb0ELb1ELb1ELb1ELb0ELb0EEENS1_21CollectiveEpilogueFwdISB_S9_SC_SE_Li256ELb1ELb1ELb0ELb0EEENS1_36VarlenDynamicPersistentTileSchedulerILi128ELi128ELi256ELi128ELb0ELb1ELb1ELb1ELb0ELb1EEEEEEEEEvNT_6ParamsE,(.L_x_16 - _ZN7cutlass13device_kernelIN5flash11enable_sm90INS1_16FlashAttnFwdSm90INS1_25CollectiveMainloopFwdSm90ILi2EN4cute5tupleIJNS5_1CILi1EEES8_S8_EEENS6_IJNS7_ILi128EEESA_SA_EEELi128ENS_6half_tEfNS_4arch4Sm90ELb0ELb1ELb1ELb1ELb0ELb1ELb0ELb1ELb1ELb1ELb0ELb0EEENS1_21CollectiveEpilogueFwdISB_S9_SC_SE_Li256ELb1ELb1ELb0ELb0EEENS1_36VarlenDynamicPersistentTileSchedulerILi128ELi128ELi256ELi128ELb0ELb1ELb1ELb1ELb0ELb1EEEEEEEEEvNT_6ParamsE)
        .other          _ZN7cutlass13device_kernelIN5flash11enable_sm90INS1_16FlashAttnFwdSm90INS1_25CollectiveMainloopFwdSm90ILi2EN4cute5tupleIJNS5_1CILi1EEES8_S8_EEENS6_IJNS7_ILi128EEESA_SA_EEELi128ENS_6half_tEfNS_4arch4Sm90ELb0ELb1ELb1ELb1ELb0ELb1ELb0ELb1ELb1ELb1ELb0ELb0EEENS1_21CollectiveEpilogueFwdISB_S9_SC_SE_Li256ELb1ELb1ELb0ELb0EEENS1_36VarlenDynamicPersistentTileSchedulerILi128ELi128ELi256ELi128ELb0ELb1ELb1ELb1ELb0ELb1EEEEEEEEEvNT_6ParamsE,@"STO_CUDA_ENTRY STV_DEFAULT"
_ZN7cutlass13device_kernelIN5flash11enable_sm90INS1_16FlashAttnFwdSm90INS1_25CollectiveMainloopFwdSm90ILi2EN4cute5tupleIJNS5_1CILi1EEES8_S8_EEENS6_IJNS7_ILi128EEESA_SA_EEELi128ENS_6half_tEfNS_4arch4Sm90ELb0ELb1ELb1ELb1ELb0ELb1ELb0ELb1ELb1ELb1ELb0ELb0EEENS1_21CollectiveEpilogueFwdISB_S9_SC_SE_Li256ELb1ELb1ELb0ELb0EEENS1_36VarlenDynamicPersistentTileSchedulerILi128ELi128ELi256ELi128ELb0ELb1ELb1ELb1ELb0ELb1EEEEEEEEEvNT_6ParamsE:
[----:B------:R-:W-:Y:S01]  /*0000*/  LDC R1, c[0x0][0x37c] ;  /* 0x0000df00ff017b82 */ /* 0x000fe20000000800 */
[----:B------:R-:W-:Y:S05]  /*0010*/  EXIT ;  /* 0x000000000000794d */ /* 0x000fea0003800000 */
.L_x_6:
        /* <DEDUP_REMOVED lines=14> */
.L_x_16:


//--------------------- .text._ZN7cutlass13device_kernelIN5flash11enable_sm90INS1_16FlashAttnFwdSm90INS1_25CollectiveMainloopFwdSm90ILi2EN4cute5tupleIJNS5_1CILi1EEES8_S8_EEENS6_IJNS7_ILi128EEESA_SA_EEELi128ENS_6half_tEfNS_4arch4Sm90ELb1ELb0ELb1ELb0ELb0ELb0ELb0ELb1ELb1ELb1ELb0ELb0EEENS1_21CollectiveEpilogueFwdISB_S9_SC_SE_Li256ELb0ELb1ELb0ELb0EEENS1_30DynamicPersistentTileSchedulerILi256ELi128ELb0ELb1ELb1EEEEEEEEEvNT_6ParamsE --------------------------
	.section	.text._ZN7cutlass13device_kernelIN5flash11enable_sm90INS1_16FlashAttnFwdSm90INS1_25CollectiveMainloopFwdSm90ILi2EN4cute5tupleIJNS5_1CILi1EEES8_S8_EEENS6_IJNS7_ILi128EEESA_SA_EEELi128ENS_6half_tEfNS_4arch4Sm90ELb1ELb0ELb1ELb0ELb0ELb0ELb0ELb1ELb1ELb1ELb0ELb0EEENS1_21CollectiveEpilogueFwdISB_S9_SC_SE_Li256ELb0ELb1ELb0ELb0EEENS1_30DynamicPersistentTileSchedulerILi256ELi128ELb0ELb1ELb1EEEEEEEEEvNT_6ParamsE,"ax",@progbits
	.align	128
.text._ZN7cutlass13device_kernelIN5flash11enable_sm90INS1_16FlashAttnFwdSm90INS1_25CollectiveMainloopFwdSm90ILi2EN4cute5tupleIJNS5_1CILi1EEES8_S8_EEENS6_IJNS7_ILi128EEESA_SA_EEELi128ENS_6half_tEfNS_4arch4Sm90ELb1ELb0ELb1ELb0ELb0ELb0ELb0ELb1ELb1ELb1ELb0ELb0EEENS1_21CollectiveEpilogueFwdISB_S9_SC_SE_Li256ELb0ELb1ELb0ELb0EEENS1_30DynamicPersistentTileSchedulerILi256ELi128ELb0ELb1ELb1EEEEEEEEEvNT_6ParamsE:
        .type           _ZN7cutlass13device_kernelIN5flash11enable_sm90INS1_16FlashAttnFwdSm90INS1_25CollectiveMainloopFwdSm90ILi2EN4cute5tupleIJNS5_1CILi1EEES8_S8_EEENS6_IJNS7_ILi128EEESA_SA_EEELi128ENS_6half_tEfNS_4arch4Sm90ELb1ELb0ELb1ELb0ELb0ELb0ELb0ELb1ELb1ELb1ELb0ELb0EEENS1_21CollectiveEpilogueFwdISB_S9_SC_SE_Li256ELb0ELb1ELb0ELb0EEENS1_30DynamicPersistentTileSchedulerILi256ELi128ELb0ELb1ELb1EEEEEEEEEvNT_6ParamsE,@function
        .size           _ZN7cutlass13device_kernelIN5flash11enable_sm90INS1_16FlashAttnFwdSm90INS1_25CollectiveMainloopFwdSm90ILi2EN4cute5tupleIJNS5_1CILi1EEES8_S8_EEENS6_IJNS7_ILi128EEESA_SA_EEELi128ENS_6half_tEfNS_4arch4Sm90ELb1ELb0ELb1ELb0ELb0ELb0ELb0ELb1ELb1ELb1ELb0ELb0EEENS1_21CollectiveEpilogueFwdISB_S9_SC_SE_Li256ELb0ELb1ELb0ELb0EEENS1_30DynamicPersistentTileSchedulerILi256ELi128ELb0ELb1ELb1EEEEEEEEEvNT_6ParamsE,(.L_x_17 - _ZN7cutlass13device_kernelIN5flash11enable_sm90INS1_16FlashAttnFwdSm90INS1_25CollectiveMainloopFwdSm90ILi2EN4cute5tupleIJNS5_1CILi1EEES8_S8_EEENS6_IJNS7_ILi128EEESA_SA_EEELi128ENS_6half_tEfNS_4arch4Sm90ELb1ELb0ELb1ELb0ELb0ELb0ELb0ELb1ELb1ELb1ELb0ELb0EEENS1_21CollectiveEpilogueFwdISB_S9_SC_SE_Li256ELb0ELb1ELb0ELb0EEENS1_30DynamicPersistentTileSchedulerILi256ELi128ELb0ELb1ELb1EEEEEEEEEvNT_6ParamsE)
        .other          _ZN7cutlass13device_kernelIN5flash11enable_sm90INS1_16FlashAttnFwdSm90INS1_25CollectiveMainloopFwdSm90ILi2EN4cute5tupleIJNS5_1CILi1EEES8_S8_EEENS6_IJNS7_ILi128EEESA_SA_EEELi128ENS_6half_tEfNS_4arch4Sm90ELb1ELb0ELb1ELb0ELb0ELb0ELb0ELb1ELb1ELb1ELb0ELb0EEENS1_21CollectiveEpilogueFwdISB_S9_SC_SE_Li256ELb0ELb1ELb0ELb0EEENS1_30DynamicPersistentTileSchedulerILi256ELi128ELb0ELb1ELb1EEEEEEEEEvNT_6ParamsE,@"STO_CUDA_ENTRY STV_DEFAULT"
_ZN7cutlass13device_kernelIN5flash11enable_sm90INS1_16FlashAttnFwdSm90INS1_25CollectiveMainloopFwdSm90ILi2EN4cute5tupleIJNS5_1CILi1EEES8_S8_EEENS6_IJNS7_ILi128EEESA_SA_EEELi128ENS_6half_tEfNS_4arch4Sm90ELb1ELb0ELb1ELb0ELb0ELb0ELb0ELb1ELb1ELb1ELb0ELb0EEENS1_21CollectiveEpilogueFwdISB_S9_SC_SE_Li256ELb0ELb1ELb0ELb0EEENS1_30DynamicPersistentTileSchedulerILi256ELi128ELb0ELb1ELb1EEEEEEEEEvNT_6ParamsE:
[----:B------:R-:W-:Y:S01]  /*0000*/  LDC R1, c[0x0][0x37c] ;  /* 0x0000df00ff017b82 */ /* 0x000fe20000000800 */
[----:B------:R-:W-:Y:S05]  /*0010*/  EXIT ;  /* 0x000000000000794d */ /* 0x000fea0003800000 */
.L_x_7:
        /* <DEDUP_REMOVED lines=14> */
.L_x_17:


//--------------------- .text._ZN7cutlass13device_kernelIN5flash11enable_sm90INS1_16FlashAttnFwdSm90INS1_25CollectiveMainloopFwdSm90ILi2EN4cute5tupleIJNS5_1CILi1EEES8_S8_EEENS6_IJNS7_ILi128EEESA_SA_EEELi128ENS_6half_tEfNS_4arch4Sm90ELb1ELb0ELb1ELb1ELb0ELb0ELb0ELb1ELb1ELb1ELb0ELb0EEENS1_21CollectiveEpilogueFwdISB_S9_SC_SE_Li256ELb1ELb1ELb0ELb0EEENS1_36VarlenDynamicPersistentTileSchedulerILi128ELi128ELi256ELi128ELb0ELb1ELb1ELb1ELb1ELb1EEEEEEEEEvNT_6ParamsE --------------------------
	.section	.text._ZN7cutlass13device_kernelIN5flash11enable_sm90INS1_16FlashAttnFwdSm90INS1_25CollectiveMainloopFwdSm90ILi2EN4cute5tupleIJNS5_1CILi1EEES8_S8_EEENS6_IJNS7_ILi128EEESA_SA_EEELi128ENS_6half_tEfNS_4arch4Sm90ELb1ELb0ELb1ELb1ELb0ELb0ELb0ELb1ELb1ELb1ELb0ELb0EEENS1_21CollectiveEpilogueFwdISB_S9_SC_SE_Li256ELb1ELb1ELb0ELb0EEENS1_36VarlenDynamicPersistentTileSchedulerILi128ELi128ELi256ELi128ELb0ELb1ELb1ELb1ELb1ELb1EEEEEEEEEvNT_6ParamsE,"ax",@progbits
	.align	128
.text._ZN7cutlass13device_kernelIN5flash11enable_sm90INS1_16FlashAttnFwdSm90INS1_25CollectiveMainloopFwdSm90ILi2EN4cute5tupleIJNS5_1CILi1EEES8_S8_EEENS6_IJNS7_ILi128EEESA_SA_EEELi128ENS_6half_tEfNS_4arch4Sm90ELb1ELb0ELb1ELb1ELb0ELb0ELb0ELb1ELb1ELb1ELb0ELb0EEENS1_21CollectiveEpilogueFwdISB_S9_SC_SE_Li256ELb1ELb1ELb0ELb0EEENS1_36VarlenDynamicPersistentTileSchedulerILi128ELi128ELi256ELi128ELb0ELb1ELb1ELb1ELb1ELb1EEEEEEEEEvNT_6ParamsE:
        .type           _ZN7cutlass13device_kernelIN5flash11enable_sm90INS1_16FlashAttnFwdSm90INS1_25CollectiveMainloopFwdSm90ILi2EN4cute5tupleIJNS5_1CILi1EEES8_S8_EEENS6_IJNS7_ILi128EEESA_SA_EEELi128ENS_6half_tEfNS_4arch4Sm90ELb1ELb0ELb1ELb1ELb0ELb0ELb0ELb1ELb1ELb1ELb0ELb0EEENS1_21CollectiveEpilogueFwdISB_S9_SC_SE_Li256ELb1ELb1ELb0ELb0EEENS1_36VarlenDynamicPersistentTileSchedulerILi128ELi128ELi256ELi128ELb0ELb1ELb1ELb1ELb1ELb1EEEEEEEEEvNT_6ParamsE,@function
        .size           _ZN7cutlass13device_kernelIN5flash11enable_sm90INS1_16FlashAttnFwdSm90INS1_25CollectiveMainloopFwdSm90ILi2EN4cute5tupleIJNS5_1CILi1EEES8_S8_EEENS6_IJNS7_ILi128EEESA_SA_EEELi128ENS_6half_tEfNS_4arch4Sm90ELb1ELb0ELb1ELb1ELb0ELb0ELb0ELb1ELb1ELb1ELb0ELb0EEENS1_21CollectiveEpilogueFwdISB_S9_SC_SE_Li256ELb1ELb1ELb0ELb0EEENS1_36VarlenDynamicPersistentTileSchedulerILi128ELi128ELi256ELi128ELb0ELb1ELb1ELb1ELb1ELb1EEEEEEEEEvNT_6ParamsE,(.L_x_18 - _ZN7cutlass13device_kernelIN5flash11enable_sm90INS1_16FlashAttnFwdSm90INS1_25CollectiveMainloopFwdSm90ILi2EN4cute5tupleIJNS5_1CILi1EEES8_S8_EEENS6_IJNS7_ILi128EEESA_SA_EEELi128ENS_6half_tEfNS_4arch4Sm90ELb1ELb0ELb1ELb1ELb0ELb0ELb0ELb1ELb1ELb1ELb0ELb0EEENS1_21CollectiveEpilogueFwdISB_S9_SC_SE_Li256ELb1ELb1ELb0ELb0EEENS1_36VarlenDynamicPersistentTileSchedulerILi128ELi128ELi256ELi128ELb0ELb1ELb1ELb1ELb1ELb1EEEEEEEEEvNT_6ParamsE)
        .other          _ZN7cutlass13device_kernelIN5flash11enable_sm90INS1_16FlashAttnFwdSm90INS1_25CollectiveMainloopFwdSm90ILi2EN4cute5tupleIJNS5_1CILi1EEES8_S8_EEENS6_IJNS7_ILi128EEESA_SA_EEELi128ENS_6half_tEfNS_4arch4Sm90ELb1ELb0ELb1ELb1ELb0ELb0ELb0ELb1ELb1ELb1ELb0ELb0EEENS1_21CollectiveEpilogueFwdISB_S9_SC_SE_Li256ELb1ELb1ELb0ELb0EEENS1_36VarlenDynamicPersistentTileSchedulerILi128ELi128ELi256ELi128ELb0ELb1ELb1ELb1ELb1ELb1EEEEEEEEEvNT_6ParamsE,@"STO_CUDA_ENTRY STV_DEFAULT"
_ZN7cutlass13device_kernelIN5flash11enable_sm90INS1_16FlashAttnFwdSm90INS1_25CollectiveMainloopFwdSm90ILi2EN4cute5tupleIJNS5_1CILi1EEES8_S8_EEENS6_IJNS7_ILi128EEESA_SA_EEELi128ENS_6half_tEfNS_4arch4Sm90ELb1ELb0ELb1ELb1ELb0ELb0ELb0ELb1ELb1ELb1ELb0ELb0EEENS1_21CollectiveEpilogueFwdISB_S9_SC_SE_Li256ELb1ELb1ELb0ELb0EEENS1_36VarlenDynamicPersistentTileSchedulerILi128ELi128ELi256ELi128ELb0ELb1ELb1ELb1ELb1ELb1EEEEEEEEEvNT_6ParamsE:
[----:B------:R-:W-:Y:S01]  /*0000*/  LDC R1, c[0x0][0x37c] ;  /* 0x0000df00ff017b82 */ /* 0x000fe20000000800 */
[----:B------:R-:W-:Y:S05]  /*0010*/  EXIT ;  /* 0x000000000000794d */ /* 0x000fea0003800000 */
.L_x_8:
        /* <DEDUP_REMOVED lines=14> */
.L_x_18:


//--------------------- .text._ZN7cutlass13device_kernelIN5flash11enable_sm90INS1_16FlashAttnFwdSm90INS1_25CollectiveMainloopFwdSm90ILi2EN4cute5tupleIJNS5_1CILi1EEES8_S8_EEENS6_IJNS7_ILi128EEESA_SA_EEELi128ENS_6half_tEfNS_4arch4Sm90ELb1ELb0ELb1ELb1ELb0ELb1ELb0ELb1ELb1ELb1ELb0ELb0EEENS1_21CollectiveEpilogueFwdISB_S9_SC_SE_Li256ELb1ELb1ELb0ELb0EEENS1_36VarlenDynamicPersistentTileSchedulerILi128ELi128ELi256ELi128ELb0ELb1ELb1ELb1ELb1ELb1EEEEEEEEEvNT_6ParamsE --------------------------
	.section	.text._ZN7cutlass13device_kernelIN5flash11enable_sm90INS1_16FlashAttnFwdSm90INS1_25CollectiveMainloopFwdSm90ILi2EN4cute5tupleIJNS5_1CILi1EEES8_S8_EEENS6_IJNS7_ILi128EEESA_SA_EEELi128ENS_6half_tEfNS_4arch4Sm90ELb1ELb0ELb1ELb1ELb0ELb1ELb0ELb1ELb1ELb1ELb0ELb0EEENS1_21CollectiveEpilogueFwdISB_S9_SC_SE_Li256ELb1ELb1ELb0ELb0EEENS1_36VarlenDynamicPersistentTileSchedulerILi128ELi128ELi256ELi128ELb0ELb1ELb1ELb1ELb1ELb1EEEEEEEEEvNT_6ParamsE,"ax",@progbits
	.align	128
.text._ZN7cutlass13device_kernelIN5flash11enable_sm90INS1_16FlashAttnFwdSm90INS1_25CollectiveMainloopFwdSm90ILi2EN4cute5tupleIJNS5_1CILi1EEES8_S8_EEENS6_IJNS7_ILi128EEESA_SA_EEELi128ENS_6half_tEfNS_4arch4Sm90ELb1ELb0ELb1ELb1ELb0ELb1ELb0ELb1ELb1ELb1ELb0ELb0EEENS1_21CollectiveEpilogueFwdISB_S9_SC_SE_Li256ELb1ELb1ELb0ELb0EEENS1_36VarlenDynamicPersistentTileSchedulerILi128ELi128ELi256ELi128ELb0ELb1ELb1ELb1ELb1ELb1EEEEEEEEEvNT_6ParamsE:
        .type           _ZN7cutlass13device_kernelIN5flash11enable_sm90INS1_16FlashAttnFwdSm90INS1_25CollectiveMainloopFwdSm90ILi2EN4cute5tupleIJNS5_1CILi1EEES8_S8_EEENS6_IJNS7_ILi128EEESA_SA_EEELi128ENS_6half_tEfNS_4arch4Sm90ELb1ELb0ELb1ELb1ELb0ELb1ELb0ELb1ELb1ELb1ELb0ELb0EEENS1_21CollectiveEpilogueFwdISB_S9_SC_SE_Li256ELb1ELb1ELb0ELb0EEENS1_36VarlenDynamicPersistentTileSchedulerILi128ELi128ELi256ELi128ELb0ELb1ELb1ELb1ELb1ELb1EEEEEEEEEvNT_6ParamsE,@function
        .size           _ZN7cutlass13device_kernelIN5flash11enable_sm90INS1_16FlashAttnFwdSm90INS1_25CollectiveMainloopFwdSm90ILi2EN4cute5tupleIJNS5_1CILi1EEES8_S8_EEENS6_IJNS7_ILi128EEESA_SA_EEELi128ENS_6half_tEfNS_4arch4Sm90ELb1ELb0ELb1ELb1ELb0ELb1ELb0ELb1ELb1ELb1ELb0ELb0EEENS1_21CollectiveEpilogueFwdISB_S9_SC_SE_Li256ELb1ELb1ELb0ELb0EEENS1_36VarlenDynamicPersistentTileSchedulerILi128ELi128ELi256ELi128ELb0ELb1ELb1ELb1ELb1ELb1EEEEEEEEEvNT_6ParamsE,(.L_x_19 - _ZN7cutlass13device_kernelIN5flash11enable_sm90INS1_16FlashAttnFwdSm90INS1_25CollectiveMainloopFwdSm90ILi2EN4cute5tupleIJNS5_1CILi1EEES8_S8_EEENS6_IJNS7_ILi128EEESA_SA_EEELi128ENS_6half_tEfNS_4arch4Sm90ELb1ELb0ELb1ELb1ELb0ELb1ELb0ELb1ELb1ELb1ELb0ELb0EEENS1_21CollectiveEpilogueFwdISB_S9_SC_SE_Li256ELb1ELb1ELb0ELb0EEENS1_36VarlenDynamicPersistentTileSchedulerILi128ELi128ELi256ELi128ELb0ELb1ELb1ELb1ELb1ELb1EEEEEEEEEvNT_6ParamsE)
        .other          _ZN7cutlass13device_kernelIN5flash11enable_sm90INS1_16FlashAttnFwdSm90INS1_25CollectiveMainloopFwdSm90ILi2EN4cute5tupleIJNS5_1CILi1EEES8_S8_EEENS6_IJNS7_ILi128EEESA_SA_EEELi128ENS_6half_tEfNS_4arch4Sm90ELb1ELb0ELb1ELb1ELb0ELb1ELb0ELb1ELb1ELb1ELb0ELb0EEENS1_21CollectiveEpilogueFwdISB_S9_SC_SE_Li256ELb1ELb1ELb0ELb0EEENS1_36VarlenDynamicPersistentTileSchedulerILi128ELi128ELi256ELi128ELb0ELb1ELb1ELb1ELb1ELb1EEEEEEEEEvNT_6ParamsE,@"STO_CUDA_ENTRY STV_DEFAULT"
_ZN7cutlass13device_kernelIN5flash11enable_sm90INS1_16FlashAttnFwdSm90INS1_25CollectiveMainloopFwdSm90ILi2EN4cute5tupleIJNS5_1CILi1EEES8_S8_EEENS6_IJNS7_ILi128EEESA_SA_EEELi128ENS_6half_tEfNS_4arch4Sm90ELb1ELb0ELb1ELb1ELb0ELb1ELb0ELb1ELb1ELb1ELb0ELb0EEENS1_21CollectiveEpilogueFwdISB_S9_SC_SE_Li256ELb1ELb1ELb0ELb0EEENS1_36VarlenDynamicPersistentTileSchedulerILi128ELi128ELi256ELi128ELb0ELb1ELb1ELb1ELb1ELb1EEEEEEEEEvNT_6ParamsE:
[----:B------:R-:W-:Y:S01]  /*0000*/  LDC R1, c[0x0][0x37c] ;  /* 0x0000df00ff017b82 */ /* 0x000fe20000000800 */
[----:B------:R-:W-:Y:S05]  /*0010*/  EXIT ;  /* 0x000000000000794d */ /* 0x000fea0003800000 */
.L_x_9:
        /* <DEDUP_REMOVED lines=14> */
.L_x_19:


//--------------------- .nv.shared.reserved.0     --------------------------
	.section	.nv.shared.reserved.0,"aw",@nobits
	.weak		__nv_reservedSMEM_offset_0_alias
	.size		__nv_reservedSMEM_offset_0_alias, 0, 64
	.other		__nv_reservedSMEM_offset_0_alias,@"STO_CUDA_RESERVED_SHARED STV_DEFAULT"
__nv_reservedSMEM_offset_0_alias:
	.zero		0
	.zero		64


//--------------------- .nv.global                --------------------------
	.section	.nv.global,"aw",@nobits
.nv.global:
	.type		_ZN82_INTERNAL_6a3bdbc2_46_flash_fwd_hdim128_fp16_softcap_packgqa_sm90_cu_49158569_32004cute1_E,@object
	.size		_ZN82_INTERNAL_6a3bdbc2_46_flash_fwd_hdim128_fp16_softcap_packgqa_sm90_cu_49158569_32004cute1_E,(_ZN82_INTERNAL_6a3bdbc2_46_flash_fwd_hdim128_fp16_softcap_packgqa_sm90_cu_49158569_32004cuda3std3__45__cpo6cbeginE - _ZN82_INTERNAL_6a3bdbc2_46_flash_fwd_hdim128_fp16_softcap_packgqa_sm90_cu_49158569_32004cute1_E)
_ZN82_INTERNAL_6a3bdbc2_46_flash_fwd_hdim128_fp16_softcap_packgqa_sm90_cu_49158569_32004cute1_E:
	.zero		1
	.type		_ZN82_INTERNAL_6a3bdbc2_46_flash_fwd_hdim128_fp16_softcap_packgqa_sm90_cu_49158569_32004cuda3std3__45__cpo6cbeginE,@object
	.size		_ZN82_INTERNAL_6a3bdbc2_46_flash_fwd_hdim128_fp16_softcap_packgqa_sm90_cu_49158569_32004cuda3std3__45__cpo6cbeginE,(_ZN82_INTERNAL_6a3bdbc2_46_flash_fwd_hdim128_fp16_softcap_packgqa_sm90_cu_49158569_32004cuda3std3__48in_placeE - _ZN82_INTERNAL_6a3bdbc2_46_flash_fwd_hdim128_fp16_softcap_packgqa_sm90_cu_49158569_32004cuda3std3__45__cpo6cbeginE)
_ZN82_INTERNAL_6a3bdbc2_46_flash_fwd_hdim128_fp16_softcap_packgqa_sm90_cu_49158569_32004cuda3std3__45__cpo6cbeginE:
	.zero		1
	.type		_ZN82_INTERNAL_6a3bdbc2_46_flash_fwd_hdim128_fp16_softcap_packgqa_sm90_cu_49158569_32004cuda3std3__48in_placeE,@object
	.size		_ZN82_INTERNAL_6a3bdbc2_46_flash_fwd_hdim128_fp16_softcap_packgqa_sm90_cu_49158569_32004cuda3std3__48in_placeE,(_ZN82_INTERNAL_6a3bdbc2_46_flash_fwd_hdim128_fp16_softcap_packgqa_sm90_cu_49158569_32004cuda3std6ranges3__45__cpo9iter_moveE - _ZN82_INTERNAL_6a3bdbc2_46_flash_fwd_hdim128_fp16_softcap_packgqa_sm90_cu_49158569_32004cuda3std3__48in_placeE)
_ZN82_INTERNAL_6a3bdbc2_46_flash_fwd_hdim128_fp16_softcap_packgqa_sm90_cu_49158569_32004cuda3std3__48in_placeE:
	.zero		1
	.type		_ZN82_INTERNAL_6a3bdbc2_46_flash_fwd_hdim128_fp16_softcap_packgqa_sm90_cu_49158569_32004cuda3std6ranges3__45__cpo9iter_moveE,@object
	.size		_ZN82_INTERNAL_6a3bdbc2_46_flash_fwd_hdim128_fp16_softcap_packgqa_sm90_cu_49158569_32004cuda3std6ranges3__45__cpo9iter_moveE,(_ZN82_INTERNAL_6a3bdbc2_46_flash_fwd_hdim128_fp16_softcap_packgqa_sm90_cu_49158569_32004cuda3std3__45__cpo5beginE - _ZN82_INTERNAL_6a3bdbc2_46_flash_fwd_hdim128_fp16_softcap_packgqa_sm90_cu_49158569_32004cuda3std6ranges3__45__cpo9iter_moveE)
_ZN82_INTERNAL_6a3bdbc2_46_flash_fwd_hdim128_fp16_softcap_packgqa_sm90_cu_49158569_32004cuda3std6ranges3__45__cpo9iter_moveE:
	.zero		1
	.type		_ZN82_INTERNAL_6a3bdbc2_46_flash_fwd_hdim128_fp16_softcap_packgqa_sm90_cu_49158569_32004cuda3std3__45__cpo5beginE,@object
	.size		_ZN82_INTERNAL_6a3bdbc2_46_flash_fwd_hdim128_fp16_softcap_packgqa_sm90_cu_49158569_32004cuda3std3__45__cpo5beginE,(_ZN82_INTERNAL_6a3bdbc2_46_flash_fwd_hdim128_fp16_softcap_packgqa_sm90_cu_49158569_32004cuda3std3__484_GLOBAL__N__6a3bdbc2_46_flash_fwd_hdim128_fp16_softcap_packgqa_sm90_cu_49158569_32006ignoreE - _ZN82_INTERNAL_6a3bdbc2_46_flash_fwd_hdim128_fp16_softcap_packgqa_sm90_cu_49158569_32004cuda3std3__45__cpo5beginE)
_ZN82_INTERNAL_6a3bdbc2_46_flash_fwd_hdim128_fp16_softcap_packgqa_sm90_cu_49158569_32004cuda3std3__45__cpo5beginE:
	.zero		1
	.type		_ZN82_INTERNAL_6a3bdbc2_46_flash_fwd_hdim128_fp16_softcap_packgqa_sm90_cu_49158569_32004cuda3std3__484_GLOBAL__N__6a3bdbc2_46_flash_fwd_hdim128_fp16_softcap_packgqa_sm90_cu_49158569_32006ignoreE,@object
	.size		_ZN82_INTERNAL_6a3bdbc2_46_flash_fwd_hdim128_fp16_softcap_packgqa_sm90_cu_49158569_32004cuda3std3__484_GLOBAL__N__6a3bdbc2_46_flash_fwd_hdim128_fp16_softcap_packgqa_sm90_cu_49158569_32006ignoreE,(_ZN82_INTERNAL_6a3bdbc2_46_flash_fwd_hdim128_fp16_softcap_packgqa_sm90_cu_49158569_32004cute7productE - _ZN82_INTERNAL_6a3bdbc2_46_flash_fwd_hdim128_fp16_softcap_packgqa_sm90_cu_49158569_32004cuda3std3__484_GLOBAL__N__6a3bdbc2_46_flash_fwd_hdim128_fp16_softcap_packgqa_sm90_cu_49158569_32006ignoreE)
_ZN82_INTERNAL_6a3bdbc2_46_flash_fwd_hdim128_fp16_softcap_packgqa_sm90_cu_49158569_32004cuda3std3__484_GLOBAL__N__6a3bdbc2_46_flash_fwd_hdim128_fp16_softcap_packgqa_sm90_cu_49158569_32006ignoreE:
	.zero		1
	.type		_ZN82_INTERNAL_6a3bdbc2_46_flash_fwd_hdim128_fp16_softcap_packgqa_sm90_cu_49158569_32004cute7productE,@object
	.size		_ZN82_INTERNAL_6a3bdbc2_46_flash_fwd_hdim128_fp16_softcap_packgqa_sm90_cu_49158569_32004cute7productE,(_ZN82_INTERNAL_6a3bdbc2_46_flash_fwd_hdim128_fp16_softcap_packgqa_sm90_cu_49158569_32004cuda3std3__45__cpo3endE - _ZN82_INTERNAL_6a3bdbc2_46_flash_fwd_hdim128_fp16_softcap_packgqa_sm90_cu_49158569_32004cute7productE)
_ZN82_INTERNAL_6a3bdbc2_46_flash_fwd_hdim128_fp16_softcap_packgqa_sm90_cu_49158569_32004cute7productE:
	.zero		1
	.type		_ZN82_INTERNAL_6a3bdbc2_46_flash_fwd_hdim128_fp16_softcap_packgqa_sm90_cu_49158569_32004cuda3std3__45__cpo3endE,@object
	.size		_ZN82_INTERNAL_6a3bdbc2_46_flash_fwd_hdim128_fp16_softcap_packgqa_sm90_cu_49158569_32004cuda3std3__45__cpo3endE,(_ZN82_INTERNAL_6a3bdbc2_46_flash_fwd_hdim128_fp16_softcap_packgqa_sm90_cu_49158569_32004cuda3std3__419piecewise_constructE - _ZN82_INTERNAL_6a3bdbc2_46_flash_fwd_hdim128_fp16_softcap_packgqa_sm90_cu_49158569_32004cuda3std3__45__cpo3endE)
_ZN82_INTERNAL_6a3bdbc2_46_flash_fwd_hdim128_fp16_softcap_packgqa_sm90_cu_49158569_32004cuda3std3__45__cpo3endE:
	.zero		1
	.type		_ZN82_INTERNAL_6a3bdbc2_46_flash_fwd_hdim128_fp16_softcap_packgqa_sm90_cu_49158569_32004cuda3std3__419piecewise_constructE,@object
	.size		_ZN82_INTERNAL_6a3bdbc2_46_flash_fwd_hdim128_fp16_softcap_packgqa_sm90_cu_49158569_32004cuda3std3__419piecewise_constructE,(_ZN82_INTERNAL_6a3bdbc2_46_flash_fwd_hdim128_fp16_softcap_packgqa_sm90_cu_49158569_32004cuda3std3__45__cpo4cendE - _ZN82_INTERNAL_6a3bdbc2_46_flash_fwd_hdim128_fp16_softcap_packgqa_sm90_cu_49158569_32004cuda3std3__419piecewise_constructE)
_ZN82_INTERNAL_6a3bdbc2_46_flash_fwd_hdim128_fp16_softcap_packgqa_sm90_cu_49158569_32004cuda3std3__419piecewise_constructE:
	.zero		1
	.type		_ZN82_INTERNAL_6a3bdbc2_46_flash_fwd_hdim128_fp16_softcap_packgqa_sm90_cu_49158569_32004cuda3std3__45__cpo4cendE,@object
	.size		_ZN82_INTERNAL_6a3bdbc2_46_flash_fwd_hdim128_fp16_softcap_packgqa_sm90_cu_49158569_32004cuda3std3__45__cpo4cendE,(_ZN82_INTERNAL_6a3bdbc2_46_flash_fwd_hdim128_fp16_softcap_packgqa_sm90_cu_49158569_32004cuda3std6ranges3__45__cpo4swapE - _ZN82_INTERNAL_6a3bdbc2_46_flash_fwd_hdim128_fp16_softcap_packgqa_sm90_cu_49158569_32004cuda3std3__45__cpo4cendE)
_ZN82_INTERNAL_6a3bdbc2_46_flash_fwd_hdim128_fp16_softcap_packgqa_sm90_cu_49158569_32004cuda3std3__45__cpo4cendE:
	.zero		1
	.type		_ZN82_INTERNAL_6a3bdbc2_46_flash_fwd_hdim128_fp16_softcap_packgqa_sm90_cu_49158569_32004cuda3std6ranges3__45__cpo4swapE,@object
	.size		_ZN82_INTERNAL_6a3bdbc2_46_flash_fwd_hdim128_fp16_softcap_packgqa_sm90_cu_49158569_32004cuda3std6ranges3__45__cpo4swapE,(.L_7 - _ZN82_INTERNAL_6a3bdbc2_46_flash_fwd_hdim128_fp16_softcap_packgqa_sm90_cu_49158569_32004cuda3std6ranges3__45__cpo4swapE)
_ZN82_INTERNAL_6a3bdbc2_46_flash_fwd_hdim128_fp16_softcap_packgqa_sm90_cu_49158569_32004cuda3std6ranges3__45__cpo4swapE:
	.zero		1
.L_7:


//--------------------- .nv.constant0._ZN7cutlass13device_kernelIN5flash11enable_sm90INS1_16FlashAttnFwdSm90INS1_25CollectiveMainloopFwdSm90ILi2EN4cute5tupleIJNS5_1CILi1EEES8_S8_EEENS6_IJNS7_ILi128EEENS7_ILi176EEESA_EEELi128ENS_6half_tEfNS_4arch4Sm90ELb0ELb0ELb1ELb0ELb0ELb0ELb0ELb1ELb1ELb1ELb0ELb0EEENS1_21CollectiveEpilogueFwdINS6_IJSA_SA_SB_EEES9_SD_SF_Li256ELb0ELb1ELb0ELb0EEENS1_29StaticPersistentTileSchedulerILb0EEEEEEEEEvNT_6ParamsE --------------------------
	.section	.nv.constant0._ZN7cutlass13device_kernelIN5flash11enable_sm90INS1_16FlashAttnFwdSm90INS1_25CollectiveMainloopFwdSm90ILi2EN4cute5tupleIJNS5_1CILi1EEES8_S8_EEENS6_IJNS7_ILi128EEENS7_ILi176EEESA_EEELi128ENS_6half_tEfNS_4arch4Sm90ELb0ELb0ELb1ELb0ELb0ELb0ELb0ELb1ELb1ELb1ELb0ELb0EEENS1_21CollectiveEpilogueFwdINS6_IJSA_SA_SB_EEES9_SD_SF_Li256ELb0ELb1ELb0ELb0EEENS1_29StaticPersistentTileSchedulerILb0EEEEEEEEEvNT_6ParamsE,"a",@progbits
	.sectionflags	@""
	.align	4
.nv.constant0._ZN7cutlass13device_kernelIN5flash11enable_sm90INS1_16FlashAttnFwdSm90INS1_25CollectiveMainloopFwdSm90ILi2EN4cute5tupleIJNS5_1CILi1EEES8_S8_EEENS6_IJNS7_ILi128EEENS7_ILi176EEESA_EEELi128ENS_6half_tEfNS_4arch4Sm90ELb0ELb0ELb1ELb0ELb0ELb0ELb0ELb1ELb1ELb1ELb0ELb0EEENS1_21CollectiveEpilogueFwdINS6_IJSA_SA_SB_EEES9_SD_SF_Li256ELb0ELb1ELb0ELb0EEENS1_29StaticPersistentTileSchedulerILb0EEEEEEEEEvNT_6ParamsE:
	.zero		3456


//--------------------- .nv.constant0._ZN7cutlass13device_kernelIN5flash11enable_sm90INS1_16FlashAttnFwdSm90INS1_25CollectiveMainloopFwdSm90ILi2EN4cute5tupleIJNS5_1CILi2EEENS7_ILi1EEES9_EEENS6_IJNS7_ILi128EEENS7_ILi176EEESB_EEELi128ENS_6half_tEfNS_4arch4Sm90ELb0ELb0ELb1ELb0ELb0ELb0ELb0ELb1ELb1ELb1ELb0ELb0EEENS1_21CollectiveEpilogueFwdINS6_IJSB_SB_SC_EEESA_SE_SG_Li256ELb0ELb1ELb0ELb0EEENS1_29StaticPersistentTileSchedulerILb0EEEEEEEEEvNT_6ParamsE --------------------------
	.section	.nv.constant0._ZN7cutlass13device_kernelIN5flash11enable_sm90INS1_16FlashAttnFwdSm90INS1_25CollectiveMainloopFwdSm90ILi2EN4cute5tupleIJNS5_1CILi2EEENS7_ILi1EEES9_EEENS6_IJNS7_ILi128EEENS7_ILi176EEESB_EEELi128ENS_6half_tEfNS_4arch4Sm90ELb0ELb0ELb1ELb0ELb0ELb0ELb0ELb1ELb1ELb1ELb0ELb0EEENS1_21CollectiveEpilogueFwdINS6_IJSB_SB_SC_EEESA_SE_SG_Li256ELb0ELb1ELb0ELb0EEENS1_29StaticPersistentTileSchedulerILb0EEEEEEEEEvNT_6ParamsE,"a",@progbits
	.sectionflags	@""
	.align	4
.nv.constant0._ZN7cutlass13device_kernelIN5flash11enable_sm90INS1_16FlashAttnFwdSm90INS1_25CollectiveMainloopFwdSm90ILi2EN4cute5tupleIJNS5_1CILi2EEENS7_ILi1EEES9_EEENS6_IJNS7_ILi128EEENS7_ILi176EEESB_EEELi128ENS_6half_tEfNS_4arch4Sm90ELb0ELb0ELb1ELb0ELb0ELb0ELb0ELb1ELb1ELb1ELb0ELb0EEENS1_21CollectiveEpilogueFwdINS6_IJSB_SB_SC_EEESA_SE_SG_Li256ELb0ELb1ELb0ELb0EEENS1_29StaticPersistentTileSchedulerILb0EEEEEEEEEvNT_6ParamsE:
	.zero		3456


//--------------------- .nv.constant0._ZN7cutlass13device_kernelIN5flash11enable_sm90INS1_16FlashAttnFwdSm90INS1_25CollectiveMainloopFwdSm90ILi2EN4cute5tupleIJNS5_1CILi1EEES8_S8_EEENS6_IJNS7_ILi128EEENS7_ILi176EEESA_EEELi128ENS_6half_tEfNS_4arch4Sm90ELb0ELb0ELb1ELb1ELb0ELb0ELb0ELb1ELb1ELb1ELb0ELb0EEENS1_21CollectiveEpilogueFwdINS6_IJSA_SA_SB_EEES9_SD_SF_Li256ELb1ELb1ELb0ELb0EEENS1_36VarlenDynamicPersistentTileSchedulerILi128ELi176ELi256ELi128ELb0ELb1ELb1ELb0ELb1ELb1EEEEEEEEEvNT_6ParamsE --------------------------
	.section	.nv.constant0._ZN7cutlass13device_kernelIN5flash11enable_sm90INS1_16FlashAttnFwdSm90INS1_25CollectiveMainloopFwdSm90ILi2EN4cute5tupleIJNS5_1CILi1EEES8_S8_EEENS6_IJNS7_ILi128EEENS7_ILi176EEESA_EEELi128ENS_6half_tEfNS_4arch4Sm90ELb0ELb0ELb1ELb1ELb0ELb0ELb0ELb1ELb1ELb1ELb0ELb0EEENS1_21CollectiveEpilogueFwdINS6_IJSA_SA_SB_EEES9_SD_SF_Li256ELb1ELb1ELb0ELb0EEENS1_36VarlenDynamicPersistentTileSchedulerILi128ELi176ELi256ELi128ELb0ELb1ELb1ELb0ELb1ELb1EEEEEEEEEvNT_6ParamsE,"a",@progbits
	.sectionflags	@""
	.align	4
.nv.constant0._ZN7cutlass13device_kernelIN5flash11enable_sm90INS1_16FlashAttnFwdSm90INS1_25CollectiveMainloopFwdSm90ILi2EN4cute5tupleIJNS5_1CILi1EEES8_S8_EEENS6_IJNS7_ILi128EEENS7_ILi176EEESA_EEELi128ENS_6half_tEfNS_4arch4Sm90ELb0ELb0ELb1ELb1ELb0ELb0ELb0ELb1ELb1ELb1ELb0ELb0EEENS1_21CollectiveEpilogueFwdINS6_IJSA_SA_SB_EEES9_SD_SF_Li256ELb1ELb1ELb0ELb0EEENS1_36VarlenDynamicPersistentTileSchedulerILi128ELi176ELi256ELi128ELb0ELb1ELb1ELb0ELb1ELb1EEEEEEEEEvNT_6ParamsE:
	.zero		3584


//--------------------- .nv.constant0._ZN7cutlass13device_kernelIN5flash11enable_sm90INS1_16FlashAttnFwdSm90INS1_25CollectiveMainloopFwdSm90ILi2EN4cute5tupleIJNS5_1CILi1EEES8_S8_EEENS6_IJNS7_ILi128EEENS7_ILi176EEESA_EEELi128ENS_6half_tEfNS_4arch4Sm90ELb0ELb0ELb1ELb1ELb0ELb1ELb0ELb1ELb1ELb1ELb0ELb0EEENS1_21CollectiveEpilogueFwdINS6_IJSA_SA_SB_EEES9_SD_SF_Li256ELb1ELb1ELb0ELb0EEENS1_36VarlenDynamicPersistentTileSchedulerILi128ELi176ELi256ELi128ELb0ELb1ELb1ELb0ELb1ELb1EEEEEEEEEvNT_6ParamsE --------------------------
	.section	.nv.constant0._ZN7cutlass13device_kernelIN5flash11enable_sm90INS1_16FlashAttnFwdSm90INS1_25CollectiveMainloopFwdSm90ILi2EN4cute5tupleIJNS5_1CILi1EEES8_S8_EEENS6_IJNS7_ILi128EEENS7_ILi176EEESA_EEELi128ENS_6half_tEfNS_4arch4Sm90ELb0ELb0ELb1ELb1ELb0ELb1ELb0ELb1ELb1ELb1ELb0ELb0EEENS1_21CollectiveEpilogueFwdINS6_IJSA_SA_SB_EEES9_SD_SF_Li256ELb1ELb1ELb0ELb0EEENS1_36VarlenDynamicPersistentTileSchedulerILi128ELi176ELi256ELi128ELb0ELb1ELb1ELb0ELb1ELb1EEEEEEEEEvNT_6ParamsE,"a",@progbits
	.sectionflags	@""
	.align	4
.nv.constant0._ZN7cutlass13device_kernelIN5flash11enable_sm90INS1_16FlashAttnFwdSm90INS1_25CollectiveMainloopFwdSm90ILi2EN4cute5tupleIJNS5_1CILi1EEES8_S8_EEENS6_IJNS7_ILi128EEENS7_ILi176EEESA_EEELi128ENS_6half_tEfNS_4arch4Sm90ELb0ELb0ELb1ELb1ELb0ELb1ELb0ELb1ELb1ELb1ELb0ELb0EEENS1_21CollectiveEpilogueFwdINS6_IJSA_SA_SB_EEES9_SD_SF_Li256ELb1ELb1ELb0ELb0EEENS1_36VarlenDynamicPersistentTileSchedulerILi128ELi176ELi256ELi128ELb0ELb1ELb1ELb0ELb1ELb1EEEEEEEEEvNT_6ParamsE:
	.zero		3584


//--------------------- .nv.constant0._ZN7cutlass13device_kernelIN5flash11enable_sm90INS1_16FlashAttnFwdSm90INS1_25CollectiveMainloopFwdSm90ILi2EN4cute5tupleIJNS5_1CILi1EEES8_S8_EEENS6_IJNS7_ILi128EEESA_SA_EEELi128ENS_6half_tEfNS_4arch4Sm90ELb0ELb1ELb1ELb0ELb0ELb0ELb0ELb1ELb1ELb1ELb0ELb0EEENS1_21CollectiveEpilogueFwdISB_S9_SC_SE_Li256ELb0ELb1ELb0ELb0EEENS1_30DynamicPersistentTileSchedulerILi256ELi128ELb0ELb1ELb1EEEEEEEEEvNT_6ParamsE --------------------------
	.section	.nv.constant0._ZN7cutlass13device_kernelIN5flash11enable_sm90INS1_16FlashAttnFwdSm90INS1_25CollectiveMainloopFwdSm90ILi2EN4cute5tupleIJNS5_1CILi1EEES8_S8_EEENS6_IJNS7_ILi128EEESA_SA_EEELi128ENS_6half_tEfNS_4arch4Sm90ELb0ELb1ELb1ELb0ELb0ELb0ELb0ELb1ELb1ELb1ELb0ELb0EEENS1_21CollectiveEpilogueFwdISB_S9_SC_SE_Li256ELb0ELb1ELb0ELb0EEENS1_30DynamicPersistentTileSchedulerILi256ELi128ELb0ELb1ELb1EEEEEEEEEvNT_6ParamsE,"a",@progbits
	.sectionflags	@""
	.align	4
.nv.constant0._ZN7cutlass13device_kernelIN5flash11enable_sm90INS1_16FlashAttnFwdSm90INS1_25CollectiveMainloopFwdSm90ILi2EN4cute5tupleIJNS5_1CILi1EEES8_S8_EEENS6_IJNS7_ILi128EEESA_SA_EEELi128ENS_6half_tEfNS_4arch4Sm90ELb0ELb1ELb1ELb0ELb0ELb0ELb0ELb1ELb1ELb1ELb0ELb0EEENS1_21CollectiveEpilogueFwdISB_S9_SC_SE_Li256ELb0ELb1ELb0ELb0EEENS1_30DynamicPersistentTileSchedulerILi256ELi128ELb0ELb1ELb1EEEEEEEEEvNT_6ParamsE:
	.zero		3584


//--------------------- .nv.constant0._ZN7cutlass13device_kernelIN5flash11enable_sm90INS1_16FlashAttnFwdSm90INS1_25CollectiveMainloopFwdSm90ILi2EN4cute5tupleIJNS5_1CILi1EEES8_S8_EEENS6_IJNS7_ILi128EEESA_SA_EEELi128ENS_6half_tEfNS_4arch4Sm90ELb0ELb1ELb1ELb1ELb0ELb0ELb0ELb1ELb1ELb1ELb0ELb0EEENS1_21CollectiveEpilogueFwdISB_S9_SC_SE_Li256ELb1ELb1ELb0ELb0EEENS1_36VarlenDynamicPersistentTileSchedulerILi128ELi128ELi256ELi128ELb0ELb1ELb1ELb1ELb0ELb1EEEEEEEEEvNT_6ParamsE --------------------------
	.section	.nv.constant0._ZN7cutlass13device_kernelIN5flash11enable_sm90INS1_16FlashAttnFwdSm90INS1_25CollectiveMainloopFwdSm90ILi2EN4cute5tupleIJNS5_1CILi1EEES8_S8_EEENS6_IJNS7_ILi128EEESA_SA_EEELi128ENS_6half_tEfNS_4arch4Sm90ELb0ELb1ELb1ELb1ELb0ELb0ELb0ELb1ELb1ELb1ELb0ELb0EEENS1_21CollectiveEpilogueFwdISB_S9_SC_SE_Li256ELb1ELb1ELb0ELb0EEENS1_36VarlenDynamicPersistentTileSchedulerILi128ELi128ELi256ELi128ELb0ELb1ELb1ELb1ELb0ELb1EEEEEEEEEvNT_6ParamsE,"a",@progbits
	.sectionflags	@""
	.align	4
.nv.constant0._ZN7cutlass13device_kernelIN5flash11enable_sm90INS1_16FlashAttnFwdSm90INS1_25CollectiveMainloopFwdSm90ILi2EN4cute5tupleIJNS5_1CILi1EEES8_S8_EEENS6_IJNS7_ILi128EEESA_SA_EEELi128ENS_6half_tEfNS_4arch4Sm90ELb0ELb1ELb1ELb1ELb0ELb0ELb0ELb1ELb1ELb1ELb0ELb0EEENS1_21CollectiveEpilogueFwdISB_S9_SC_SE_Li256ELb1ELb1ELb0ELb0EEENS1_36VarlenDynamicPersistentTileSchedulerILi128ELi128ELi256ELi128ELb0ELb1ELb1ELb1ELb0ELb1EEEEEEEEEvNT_6ParamsE:
	.zero		3584


//--------------------- .nv.constant0._ZN7cutlass13device_kernelIN5flash11enable_sm90INS1_16FlashAttnFwdSm90INS1_25CollectiveMainloopFwdSm90ILi2EN4cute5tupleIJNS5_1CILi1EEES8_S8_EEENS6_IJNS7_ILi128EEESA_SA_EEELi128ENS_6half_tEfNS_4arch4Sm90ELb0ELb1ELb1ELb1ELb0ELb1ELb0ELb1ELb1ELb1ELb0ELb0EEENS1_21CollectiveEpilogueFwdISB_S9_SC_SE_Li256ELb1ELb1ELb0ELb0EEENS1_36VarlenDynamicPersistentTileSchedulerILi128ELi128ELi256ELi128ELb0ELb1ELb1ELb1ELb0ELb1EEEEEEEEEvNT_6ParamsE --------------------------
	.section	.nv.constant0._ZN7cutlass13device_kernelIN5flash11enable_sm90INS1_16FlashAttnFwdSm90INS1_25CollectiveMainloopFwdSm90ILi2EN4cute5tupleIJNS5_1CILi1EEES8_S8_EEENS6_IJNS7_ILi128EEESA_SA_EEELi128ENS_6half_tEfNS_4arch4Sm90ELb0ELb1ELb1ELb1ELb0ELb1ELb0ELb1ELb1ELb1ELb0ELb0EEENS1_21CollectiveEpilogueFwdISB_S9_SC_SE_Li256ELb1ELb1ELb0ELb0EEENS1_36VarlenDynamicPersistentTileSchedulerILi128ELi128ELi256ELi128ELb0ELb1ELb1ELb1ELb0ELb1EEEEEEEEEvNT_6ParamsE,"a",@progbits
	.sectionflags	@""
	.align	4
.nv.constant0._ZN7cutlass13device_kernelIN5flash11enable_sm90INS1_16FlashAttnFwdSm90INS1_25CollectiveMainloopFwdSm90ILi2EN4cute5tupleIJNS5_1CILi1EEES8_S8_EEENS6_IJNS7_ILi128EEESA_SA_EEELi128ENS_6half_tEfNS_4arch4Sm90ELb0ELb1ELb1ELb1ELb0ELb1ELb0ELb1ELb1ELb1ELb0ELb0EEENS1_21CollectiveEpilogueFwdISB_S9_SC_SE_Li256ELb1ELb1ELb0ELb0EEENS1_36VarlenDynamicPersistentTileSchedulerILi128ELi128ELi256ELi128ELb0ELb1ELb1ELb1ELb0ELb1EEEEEEEEEvNT_6ParamsE:
	.zero		3584


//--------------------- .nv.constant0._ZN7cutlass13device_kernelIN5flash11enable_sm90INS1_16FlashAttnFwdSm90INS1_25CollectiveMainloopFwdSm90ILi2EN4cute5tupleIJNS5_1CILi1EEES8_S8_EEENS6_IJNS7_ILi128EEESA_SA_EEELi128ENS_6half_tEfNS_4arch4Sm90ELb1ELb0ELb1ELb0ELb0ELb0ELb0ELb1ELb1ELb1ELb0ELb0EEENS1_21CollectiveEpilogueFwdISB_S9_SC_SE_Li256ELb0ELb1ELb0ELb0EEENS1_30DynamicPersistentTileSchedulerILi256ELi128ELb0ELb1ELb1EEEEEEEEEvNT_6ParamsE --------------------------
	.section	.nv.constant0._ZN7cutlass13device_kernelIN5flash11enable_sm90INS1_16FlashAttnFwdSm90INS1_25CollectiveMainloopFwdSm90ILi2EN4cute5tupleIJNS5_1CILi1EEES8_S8_EEENS6_IJNS7_ILi128EEESA_SA_EEELi128ENS_6half_tEfNS_4arch4Sm90ELb1ELb0ELb1ELb0ELb0ELb0ELb0ELb1ELb1ELb1ELb0ELb0EEENS1_21CollectiveEpilogueFwdISB_S9_SC_SE_Li256ELb0ELb1ELb0ELb0EEENS1_30DynamicPersistentTileSchedulerILi256ELi128ELb0ELb1ELb1EEEEEEEEEvNT_6ParamsE,"a",@progbits
	.sectionflags	@""
	.align	4
.nv.constant0._ZN7cutlass13device_kernelIN5flash11enable_sm90INS1_16FlashAttnFwdSm90INS1_25CollectiveMainloopFwdSm90ILi2EN4cute5tupleIJNS5_1CILi1EEES8_S8_EEENS6_IJNS7_ILi128EEESA_SA_EEELi128ENS_6half_tEfNS_4arch4Sm90ELb1ELb0ELb1ELb0ELb0ELb0ELb0ELb1ELb1ELb1ELb0ELb0EEENS1_21CollectiveEpilogueFwdISB_S9_SC_SE_Li256ELb0ELb1ELb0ELb0EEENS1_30DynamicPersistentTileSchedulerILi256ELi128ELb0ELb1ELb1EEEEEEEEEvNT_6ParamsE:
	.zero		3584


//--------------------- .nv.constant0._ZN7cutlass13device_kernelIN5flash11enable_sm90INS1_16FlashAttnFwdSm90INS1_25CollectiveMainloopFwdSm90ILi2EN4cute5tupleIJNS5_1CILi1EEES8_S8_EEENS6_IJNS7_ILi128EEESA_SA_EEELi128ENS_6half_tEfNS_4arch4Sm90ELb1ELb0ELb1ELb1ELb0ELb0ELb0ELb1ELb1ELb1ELb0ELb0EEENS1_21CollectiveEpilogueFwdISB_S9_SC_SE_Li256ELb1ELb1ELb0ELb0EEENS1_36VarlenDynamicPersistentTileSchedulerILi128ELi128ELi256ELi128ELb0ELb1ELb1ELb1ELb1ELb1EEEEEEEEEvNT_6ParamsE --------------------------
	.section	.nv.constant0._ZN7cutlass13device_kernelIN5flash11enable_sm90INS1_16FlashAttnFwdSm90INS1_25CollectiveMainloopFwdSm90ILi2EN4cute5tupleIJNS5_1CILi1EEES8_S8_EEENS6_IJNS7_ILi128EEESA_SA_EEELi128ENS_6half_tEfNS_4arch4Sm90ELb1ELb0ELb1ELb1ELb0ELb0ELb0ELb1ELb1ELb1ELb0ELb0EEENS1_21CollectiveEpilogueFwdISB_S9_SC_SE_Li256ELb1ELb1ELb0ELb0EEENS1_36VarlenDynamicPersistentTileSchedulerILi128ELi128ELi256ELi128ELb0ELb1ELb1ELb1ELb1ELb1EEEEEEEEEvNT_6ParamsE,"a",@progbits
	.sectionflags	@""
	.align	4
.nv.constant0._ZN7cutlass13device_kernelIN5flash11enable_sm90INS1_16FlashAttnFwdSm90INS1_25CollectiveMainloopFwdSm90ILi2EN4cute5tupleIJNS5_1CILi1EEES8_S8_EEENS6_IJNS7_ILi128EEESA_SA_EEELi128ENS_6half_tEfNS_4arch4Sm90ELb1ELb0ELb1ELb1ELb0ELb0ELb0ELb1ELb1ELb1ELb0ELb0EEENS1_21CollectiveEpilogueFwdISB_S9_SC_SE_Li256ELb1ELb1ELb0ELb0EEENS1_36VarlenDynamicPersistentTileSchedulerILi128ELi128ELi256ELi128ELb0ELb1ELb1ELb1ELb1ELb1EEEEEEEEEvNT_6ParamsE:
	.zero		3584


//--------------------- .nv.constant0._ZN7cutlass13device_kernelIN5flash11enable_sm90INS1_16FlashAttnFwdSm90INS1_25CollectiveMainloopFwdSm90ILi2EN4cute5tupleIJNS5_1CILi1EEES8_S8_EEENS6_IJNS7_ILi128EEESA_SA_EEELi128ENS_6half_tEfNS_4arch4Sm90ELb1ELb0ELb1ELb1ELb0ELb1ELb0ELb1ELb1ELb1ELb0ELb0EEENS1_21CollectiveEpilogueFwdISB_S9_SC_SE_Li256ELb1ELb1ELb0ELb0EEENS1_36VarlenDynamicPersistentTileSchedulerILi128ELi128ELi256ELi128ELb0ELb1ELb1ELb1ELb1ELb1EEEEEEEEEvNT_6ParamsE --------------------------
	.section	.nv.constant0._ZN7cutlass13device_kernelIN5flash11enable_sm90INS1_16FlashAttnFwdSm90INS1_25CollectiveMainloopFwdSm90ILi2EN4cute5tupleIJNS5_1CILi1EEES8_S8_EEENS6_IJNS7_ILi128EEESA_SA_EEELi128ENS_6half_tEfNS_4arch4Sm90ELb1ELb0ELb1ELb1ELb0ELb1ELb0ELb1ELb1ELb1ELb0ELb0EEENS1_21CollectiveEpilogueFwdISB_S9_SC_SE_Li256ELb1ELb1ELb0ELb0EEENS1_36VarlenDynamicPersistentTileSchedulerILi128ELi128ELi256ELi128ELb0ELb1ELb1ELb1ELb1ELb1EEEEEEEEEvNT_6ParamsE,"a",@progbits
	.sectionflags	@""
	.align	4
.nv.constant0._ZN7cutlass13device_kernelIN5flash11enable_sm90INS1_16FlashAttnFwdSm90INS1_25CollectiveMainloopFwdSm90ILi2EN4cute5tupleIJNS5_1CILi1EEES8_S8_EEENS6_IJNS7_ILi128EEESA_SA_EEELi128ENS_6half_tEfNS_4arch4Sm90ELb1ELb0ELb1ELb1ELb0ELb1ELb0ELb1ELb1ELb1ELb0ELb0EEENS1_21CollectiveEpilogueFwdISB_S9_SC_SE_Li256ELb1ELb1ELb0ELb0EEENS1_36VarlenDynamicPersistentTileSchedulerILi128ELi128ELi256ELi128ELb0ELb1ELb1ELb1ELb1ELb1EEEEEEEEEvNT_6ParamsE:
	.zero		3584


//--------------------- SYMBOLS --------------------------

	.type		.nv.reservedSmem.offset0,@object
	.size		.nv.reservedSmem.offset0,0x4
